	.target	sm_100a

	.elftype	@"ET_EXEC"


//--------------------- .note.nv.tkinfo           --------------------------
	.section	.note.nv.tkinfo,"",@"SHT_NOTE"
	.sectionflags	@"SHF_NOTE_NV_TKINFO"
	.tkinfo
        /*0018*/ 	.word	0x00000002
        /*0030*/ 	.string	""
        /*0030*/ 	.string	"ptxas"
        /*0030*/ 	.string	"Cuda compilation tools, release 13.0, V13.0.88"
        /*0030*/ 	.string	"Build cuda_13.0.r13.0/compiler.36424714_0"
        /*0030*/ 	.string	"-arch sm_100a -m 64 "



//--------------------- .note.nv.cuinfo           --------------------------
	.section	.note.nv.cuinfo,"",@"SHT_NOTE"
	.sectionflags	@"SHF_NOTE_NV_CUINFO"
        /*0018*/ 	.short	0x0002
        /*001a*/ 	.short	0x0064
        /*001c*/ 	.short	0x0082
	.zero		2


//--------------------- .nv.info                  --------------------------
	.section	.nv.info,"",@"SHT_CUDA_INFO"
	.align	4


	//----- nvinfo : EIATTR_REGCOUNT
	.align		4
        /*0000*/ 	.byte	0x04, 0x2f
        /*0002*/ 	.short	(.L_19 - .L_18)
	.align		4
.L_18:
        /*0004*/ 	.word	index@(_ZN7cutlass13device_kernelINS_4gemm6kernel13GemmUniversalIN4cute5tupleIJiiiiEEENS1_10collective13CollectiveMmaINS1_35MainloopSm100TmaUmmaWarpSpecializedILi20ELi2ELi4ENS5_IJNS4_1CILi2EEENSA_ILi4EEENSA_ILi1EEEEEEEENS5_IJNSA_ILi256EEENSA_ILi64EEESH_EEENS_12float_e5m2_tENS5_IJlSD_lEEESJ_SK_NS4_8TiledMMAINS4_8MMA_AtomIJNS4_10MMA_TraitsINS4_25SM100_MMA_F8F6F4_2x1SM_SSEJSJ_SJ_fSG_SH_NS4_17integral_constantINS4_4UMMA5MajorELSR_0EEESS_NSP_INSQ_7ScaleInELST_0EEESU_EEEEEENS4_6LayoutINS5_IJSD_SD_SD_EEENS5_IJNSA_ILi0EEESZ_SZ_EEEEENS5_IJNS4_10UnderscoreES12_S12_EEEEENS4_28SM100_TMA_2SM_LOAD_MULTICASTENS4_14ComposedLayoutINS4_7SwizzleILi2ELi4ELi3EEENS4_18smem_ptr_flag_bitsILi8EEENSX_INS5_IJNSA_ILi8EEESH_EEENS5_IJSH_SD_EEEEEEEvNS4_8identityENS4_18SM100_TMA_2SM_LOADES1F_vS1G_EENS_8epilogue10collective18CollectiveEpilogueINS1J_23Sm100TmaWarpSpecializedILi1ELi1ELi64ELb0ELb0EEEJNS5_IJNSA_ILi128EEESH_SH_EEENS5_IJNSX_IS1O_SD_EENSX_ISH_SD_EEEEESJ_SK_SJ_SK_NS1J_6fusion15FusionCallbacksIS1N_NS1T_17LinearCombinationISJ_fSJ_fLNS_15FloatRoundStyleE2EEES1P_S1S_JEEENS4_5SM1004TMEM4LOAD26SM100_TMEM_LOAD_32dp32b64xENS4_13SM90_TMA_LOADES1F_NS4_39AutoVectorizingCopyWithAssumedAlignmentILi128EEENS4_14SM90_TMA_STOREES1F_S25_S25_EEEvvEEEEvNT_6ParamsE)
        /*0008*/ 	.word	0x0000009a


	//----- nvinfo : EIATTR_FRAME_SIZE
	.align		4
.L_19:
        /*000c*/ 	.byte	0x04, 0x11
        /*000e*/ 	.short	(.L_21 - .L_20)
	.align		4
.L_20:
        /*0010*/ 	.word	index@($__internal_2_$__cuda_sm10x_tcgen05_guardrail_trap_unallocated_columns_being_dealloced)
        /*0014*/ 	.word	0x00000000


	//----- nvinfo : EIATTR_FRAME_SIZE
	.align		4
.L_21:
        /*0018*/ 	.byte	0x04, 0x11
        /*001a*/ 	.short	(.L_23 - .L_22)
	.align		4
.L_22:
        /*001c*/ 	.word	index@($__internal_1_$__cuda_sm10x_tcgen05_guardrail_trap_phase_invalid_during_alloc)
        /*0020*/ 	.word	0x00000000


	//----- nvinfo : EIATTR_FRAME_SIZE
	.align		4
.L_23:
        /*0024*/ 	.byte	0x04, 0x11
        /*0026*/ 	.short	(.L_25 - .L_24)
	.align		4
.L_24:
        /*0028*/ 	.word	index@($__internal_0_$__cuda_sm10x_tcgen05_guardrail_trap_col_being_dealloced_not_returned_by_alloc)
        /*002c*/ 	.word	0x00000000


	//----- nvinfo : EIATTR_FRAME_SIZE
	.align		4
.L_25:
        /*0030*/ 	.byte	0x04, 0x11
        /*0032*/ 	.short	(.L_27 - .L_26)
	.align		4
.L_26:
        /*0034*/ 	.word	index@(_ZN7cutlass13device_kernelINS_4gemm6kernel13GemmUniversalIN4cute5tupleIJiiiiEEENS1_10collective13CollectiveMmaINS1_35MainloopSm100TmaUmmaWarpSpecializedILi20ELi2ELi4ENS5_IJNS4_1CILi2EEENSA_ILi4EEENSA_ILi1EEEEEEEENS5_IJNSA_ILi256EEENSA_ILi64EEESH_EEENS_12float_e5m2_tENS5_IJlSD_lEEESJ_SK_NS4_8TiledMMAINS4_8MMA_AtomIJNS4_10MMA_TraitsINS4_25SM100_MMA_F8F6F4_2x1SM_SSEJSJ_SJ_fSG_SH_NS4_17integral_constantINS4_4UMMA5MajorELSR_0EEESS_NSP_INSQ_7ScaleInELST_0EEESU_EEEEEENS4_6LayoutINS5_IJSD_SD_SD_EEENS5_IJNSA_ILi0EEESZ_SZ_EEEEENS5_IJNS4_10UnderscoreES12_S12_EEEEENS4_28SM100_TMA_2SM_LOAD_MULTICASTENS4_14ComposedLayoutINS4_7SwizzleILi2ELi4ELi3EEENS4_18smem_ptr_flag_bitsILi8EEENSX_INS5_IJNSA_ILi8EEESH_EEENS5_IJSH_SD_EEEEEEEvNS4_8identityENS4_18SM100_TMA_2SM_LOADES1F_vS1G_EENS_8epilogue10collective18CollectiveEpilogueINS1J_23Sm100TmaWarpSpecializedILi1ELi1ELi64ELb0ELb0EEEJNS5_IJNSA_ILi128EEESH_SH_EEENS5_IJNSX_IS1O_SD_EENSX_ISH_SD_EEEEESJ_SK_SJ_SK_NS1J_6fusion15FusionCallbacksIS1N_NS1T_17LinearCombinationISJ_fSJ_fLNS_15FloatRoundStyleE2EEES1P_S1S_JEEENS4_5SM1004TMEM4LOAD26SM100_TMEM_LOAD_32dp32b64xENS4_13SM90_TMA_LOADES1F_NS4_39AutoVectorizingCopyWithAssumedAlignmentILi128EEENS4_14SM90_TMA_STOREES1F_S25_S25_EEEvvEEEEvNT_6ParamsE)
        /*0038*/ 	.word	0x00000000


	//----- nvinfo : EIATTR_MIN_STACK_SIZE
	.align		4
.L_27:
        /*003c*/ 	.byte	0x04, 0x12
        /*003e*/ 	.short	(.L_29 - .L_28)
	.align		4
.L_28:
        /*0040*/ 	.word	index@(_ZN7cutlass13device_kernelINS_4gemm6kernel13GemmUniversalIN4cute5tupleIJiiiiEEENS1_10collective13CollectiveMmaINS1_35MainloopSm100TmaUmmaWarpSpecializedILi20ELi2ELi4ENS5_IJNS4_1CILi2EEENSA_ILi4EEENSA_ILi1EEEEEEEENS5_IJNSA_ILi256EEENSA_ILi64EEESH_EEENS_12float_e5m2_tENS5_IJlSD_lEEESJ_SK_NS4_8TiledMMAINS4_8MMA_AtomIJNS4_10MMA_TraitsINS4_25SM100_MMA_F8F6F4_2x1SM_SSEJSJ_SJ_fSG_SH_NS4_17integral_constantINS4_4UMMA5MajorELSR_0EEESS_NSP_INSQ_7ScaleInELST_0EEESU_EEEEEENS4_6LayoutINS5_IJSD_SD_SD_EEENS5_IJNSA_ILi0EEESZ_SZ_EEEEENS5_IJNS4_10UnderscoreES12_S12_EEEEENS4_28SM100_TMA_2SM_LOAD_MULTICASTENS4_14ComposedLayoutINS4_7SwizzleILi2ELi4ELi3EEENS4_18smem_ptr_flag_bitsILi8EEENSX_INS5_IJNSA_ILi8EEESH_EEENS5_IJSH_SD_EEEEEEEvNS4_8identityENS4_18SM100_TMA_2SM_LOADES1F_vS1G_EENS_8epilogue10collective18CollectiveEpilogueINS1J_23Sm100TmaWarpSpecializedILi1ELi1ELi64ELb0ELb0EEEJNS5_IJNSA_ILi128EEESH_SH_EEENS5_IJNSX_IS1O_SD_EENSX_ISH_SD_EEEEESJ_SK_SJ_SK_NS1J_6fusion15FusionCallbacksIS1N_NS1T_17LinearCombinationISJ_fSJ_fLNS_15FloatRoundStyleE2EEES1P_S1S_JEEENS4_5SM1004TMEM4LOAD26SM100_TMEM_LOAD_32dp32b64xENS4_13SM90_TMA_LOADES1F_NS4_39AutoVectorizingCopyWithAssumedAlignmentILi128EEENS4_14SM90_TMA_STOREES1F_S25_S25_EEEvvEEEEvNT_6ParamsE)
        /*0044*/ 	.word	0x00000000
.L_29:


//--------------------- .nv.compat                --------------------------
	.section	.nv.compat,"",@"SHT_CUDA_COMPAT_INFO"
	.align	4
        /*0000*/ 	.byte	0x02, 0x09, 0x01, 0x00, 0x02, 0x02, 0x02, 0x00, 0x02, 0x05, 0x05, 0x00, 0x03, 0x07, 0x01, 0x01
        /*0010*/ 	.byte	0x02, 0x03, 0x01, 0x00, 0x02, 0x06, 0x01, 0x00, 0x04, 0x0b, 0x08, 0x00, 0x09, 0x00, 0x00, 0x00
        /*0020*/ 	.byte	0x00, 0x00, 0x00, 0x00


//--------------------- .nv.info._ZN7cutlass13device_kernelINS_4gemm6kernel13GemmUniversalIN4cute5tupleIJiiiiEEENS1_10collective13CollectiveMmaINS1_35MainloopSm100TmaUmmaWarpSpecializedILi20ELi2ELi4ENS5_IJNS4_1CILi2EEENSA_ILi4EEENSA_ILi1EEEEEEEENS5_IJNSA_ILi256EEENSA_ILi64EEESH_EEENS_12float_e5m2_tENS5_IJlSD_lEEESJ_SK_NS4_8TiledMMAINS4_8MMA_AtomIJNS4_10MMA_TraitsINS4_25SM100_MMA_F8F6F4_2x1SM_SSEJSJ_SJ_fSG_SH_NS4_17integral_constantINS4_4UMMA5MajorELSR_0EEESS_NSP_INSQ_7ScaleInELST_0EEESU_EEEEEENS4_6LayoutINS5_IJSD_SD_SD_EEENS5_IJNSA_ILi0EEESZ_SZ_EEEEENS5_IJNS4_10UnderscoreES12_S12_EEEEENS4_28SM100_TMA_2SM_LOAD_MULTICASTENS4_14ComposedLayoutINS4_7SwizzleILi2ELi4ELi3EEENS4_18smem_ptr_flag_bitsILi8EEENSX_INS5_IJNSA_ILi8EEESH_EEENS5_IJSH_SD_EEEEEEEvNS4_8identityENS4_18SM100_TMA_2SM_LOADES1F_vS1G_EENS_8epilogue10collective18CollectiveEpilogueINS1J_23Sm100TmaWarpSpecializedILi1ELi1ELi64ELb0ELb0EEEJNS5_IJNSA_ILi128EEESH_SH_EEENS5_IJNSX_IS1O_SD_EENSX_ISH_SD_EEEEESJ_SK_SJ_SK_NS1J_6fusion15FusionCallbacksIS1N_NS1T_17LinearCombinationISJ_fSJ_fLNS_15FloatRoundStyleE2EEES1P_S1S_JEEENS4_5SM1004TMEM4LOAD26SM100_TMEM_LOAD_32dp32b64xENS4_13SM90_TMA_LOADES1F_NS4_39AutoVectorizingCopyWithAssumedAlignmentILi128EEENS4_14SM90_TMA_STOREES1F_S25_S25_EEEvvEEEEvNT_6ParamsE --------------------------
	.section	.nv.info._ZN7cutlass13device_kernelINS_4gemm6kernel13GemmUniversalIN4cute5tupleIJiiiiEEENS1_10collective13CollectiveMmaINS1_35MainloopSm100TmaUmmaWarpSpecializedILi20ELi2ELi4ENS5_IJNS4_1CILi2EEENSA_ILi4EEENSA_ILi1EEEEEEEENS5_IJNSA_ILi256EEENSA_ILi64EEESH_EEENS_12float_e5m2_tENS5_IJlSD_lEEESJ_SK_NS4_8TiledMMAINS4_8MMA_AtomIJNS4_10MMA_TraitsINS4_25SM100_MMA_F8F6F4_2x1SM_SSEJSJ_SJ_fSG_SH_NS4_17integral_constantINS4_4UMMA5MajorELSR_0EEESS_NSP_INSQ_7ScaleInELST_0EEESU_EEEEEENS4_6LayoutINS5_IJSD_SD_SD_EEENS5_IJNSA_ILi0EEESZ_SZ_EEEEENS5_IJNS4_10UnderscoreES12_S12_EEEEENS4_28SM100_TMA_2SM_LOAD_MULTICASTENS4_14ComposedLayoutINS4_7SwizzleILi2ELi4ELi3EEENS4_18smem_ptr_flag_bitsILi8EEENSX_INS5_IJNSA_ILi8EEESH_EEENS5_IJSH_SD_EEEEEEEvNS4_8identityENS4_18SM100_TMA_2SM_LOADES1F_vS1G_EENS_8epilogue10collective18CollectiveEpilogueINS1J_23Sm100TmaWarpSpecializedILi1ELi1ELi64ELb0ELb0EEEJNS5_IJNSA_ILi128EEESH_SH_EEENS5_IJNSX_IS1O_SD_EENSX_ISH_SD_EEEEESJ_SK_SJ_SK_NS1J_6fusion15FusionCallbacksIS1N_NS1T_17LinearCombinationISJ_fSJ_fLNS_15FloatRoundStyleE2EEES1P_S1S_JEEENS4_5SM1004TMEM4LOAD26SM100_TMEM_LOAD_32dp32b64xENS4_13SM90_TMA_LOADES1F_NS4_39AutoVectorizingCopyWithAssumedAlignmentILi128EEENS4_14SM90_TMA_STOREES1F_S25_S25_EEEvvEEEEvNT_6ParamsE,"",@"SHT_CUDA_INFO"
	.sectionflags	@""
	.align	4


	//----- nvinfo : EIATTR_CUDA_API_VERSION
	.align		4
        /*0000*/ 	.byte	0x04, 0x37
        /*0002*/ 	.short	(.L_31 - .L_30)
.L_30:
        /*0004*/ 	.word	0x00000082


	//----- nvinfo : EIATTR_KPARAM_INFO
	.align		4
.L_31:
        /*0008*/ 	.byte	0x04, 0x17
        /*000a*/ 	.short	(.L_33 - .L_32)
.L_32:
        /*000c*/ 	.word	0x00000000
        /*0010*/ 	.short	0x0000
        /*0012*/ 	.short	0x0000
        /*0014*/ 	.byte	0x00, 0xf0, 0x01, 0x20


	//----- nvinfo : EIATTR_AT_ENTRY_FRAGMENTS
	.align		4
.L_33:
        /*0018*/ 	.byte	0x04, 0x4f
        /*001a*/ 	.short	(.L_35 - .L_34)


	//   ....[0]....
.L_34:
        /*001c*/ 	.word	0x00000007


	//----- nvinfo : EIATTR_RESERVED_SMEM_USED
	.align		4
.L_35:
        /*0020*/ 	.byte	0x01, 0x41
	.zero		2


	//----- nvinfo : EIATTR_SPARSE_MMA_MASK
	.align		4
        /*0024*/ 	.byte	0x03, 0x50
        /*0026*/ 	.short	0x0000


	//----- nvinfo : EIATTR_TCGEN05_2CTA_USED
	.align		4
        /*0028*/ 	.byte	0x01, 0x52
	.zero		2


	//----- nvinfo : EIATTR_MAXREG_COUNT
	.align		4
        /*002c*/ 	.byte	0x03, 0x1b
        /*002e*/ 	.short	0x00ff


	//----- nvinfo : EIATTR_NUM_BARRIERS
	.align		4
        /*0030*/ 	.byte	0x02, 0x4c
        /*0032*/ 	.byte	0x07
	.zero		1


	//----- nvinfo : EIATTR_EXTERNS
	.align		4
        /*0034*/ 	.byte	0x04, 0x0f
        /*0036*/ 	.short	(.L_37 - .L_36)


	//   ....[0]....
	.align		4
.L_36:
        /*0038*/ 	.word	index@(__assertfail)


	//----- nvinfo : EIATTR_MERCURY_ISA_VERSION
	.align		4
.L_37:
        /*003c*/ 	.byte	0x03, 0x5f
        /*003e*/ 	.short	0x0101


	//----- nvinfo : EIATTR_INT_WARP_WIDE_INSTR_OFFSETS
	.align		4
        /*0040*/ 	.byte	0x04, 0x31
        /*0042*/ 	.short	(.L_39 - .L_38)


	//   ....[0]....
.L_38:
        /*0044*/ 	.word	0x00000f20


	//   ....[1]....
        /*0048*/ 	.word	0x00000fc0


	//   ....[2]....
        /*004c*/ 	.word	0x00004b80


	//   ....[3]....
        /*0050*/ 	.word	0x00004bb0


	//   ....[4]....
        /*0054*/ 	.word	0x00004c00


	//   ....[5]....
        /*0058*/ 	.word	0x00005690


	//   ....[6]....
        /*005c*/ 	.word	0x00005740


	//----- nvinfo : EIATTR_COOP_GROUP_MASK_REGIDS
	.align		4
.L_39:
        /*0060*/ 	.byte	0x04, 0x29
        /*0062*/ 	.short	(.L_41 - .L_40)


	//   ....[0]....
.L_40:
        /*0064*/ 	.word	0xffffffff


	//   ....[1]....
        /*0068*/ 	.word	0xffffffff


	//   ....[2]....
        /*006c*/ 	.word	0xffffffff


	//   ....[3]....
        /*0070*/ 	.word	0xffffffff


	//   ....[4]....
        /*0074*/ 	.word	0xffffffff


	//   ....[5]....
        /*0078*/ 	.word	0xffffffff


	//   ....[6]....
        /*007c*/ 	.word	0xffffffff


	//   ....[7]....
        /*0080*/ 	.word	0xffffffff


	//   ....[8]....
        /*0084*/ 	.word	0xffffffff


	//   ....[9]....
        /*0088*/ 	.word	0xffffffff


	//   ....[10]....
        /*008c*/ 	.word	0xffffffff


	//   ....[11]....
        /*0090*/ 	.word	0xffffffff


	//   ....[12]....
        /*0094*/ 	.word	0xffffffff


	//   ....[13]....
        /*0098*/ 	.word	0xffffffff


	//----- nvinfo : EIATTR_COOP_GROUP_INSTR_OFFSETS
	.align		4
.L_41:
        /*009c*/ 	.byte	0x04, 0x28
        /*009e*/ 	.short	(.L_43 - .L_42)


	//   ....[0]....
.L_42:
        /*00a0*/ 	.word	0x000000c0


	//   ....[1]....
        /*00a4*/ 	.word	0x00000500


	//   ....[2]....
        /*00a8*/ 	.word	0x000008f0


	//   ....[3]....
        /*00ac*/ 	.word	0x00000a20


	//   ....[4]....
        /*00b0*/ 	.word	0x00000b10


	//   ....[5]....
        /*00b4*/ 	.word	0x00000c70


	//   ....[6]....
        /*00b8*/ 	.word	0x00000e00


	//   ....[7]....
        /*00bc*/ 	.word	0x00001040


	//   ....[8]....
        /*00c0*/ 	.word	0x00002330


	//   ....[9]....
        /*00c4*/ 	.word	0x00003a50


	//   ....[10]....
        /*00c8*/ 	.word	0x00003f20


	//   ....[11]....
        /*00cc*/ 	.word	0x00003f50


	//   ....[12]....
        /*00d0*/ 	.word	0x00004aa0


	//   ....[13]....
        /*00d4*/ 	.word	0x00004ca0


	//----- nvinfo : EIATTR_VRC_CTA_INIT_COUNT
	.align		4
.L_43:
        /*00d8*/ 	.byte	0x02, 0x4a
        /*00da*/ 	.byte	0x80
	.zero		1


	//----- nvinfo : EIATTR_SYSCALL_OFFSETS
	.align		4
        /*00dc*/ 	.byte	0x04, 0x46
        /*00de*/ 	.short	(.L_45 - .L_44)


	//   ....[0]....
.L_44:
        /*00e0*/ 	.word	0x000061d0


	//   ....[1]....
        /*00e4*/ 	.word	0x00006310


	//   ....[2]....
        /*00e8*/ 	.word	0x00006ac0


	//----- nvinfo : EIATTR_MBARRIER_INSTR_OFFSETS
	.align		4
.L_45:
        /*00ec*/ 	.byte	0x04, 0x39
        /*00ee*/ 	.short	(.L_47 - .L_46)


	//   ....[0]....
.L_46:
        /*00f0*/ 	.word	0x00000650
        /*00f4*/ 	.word	0x000000ff
        /*00f8*/ 	.word	0x00000000
        /*00fc*/ 	.short	0x0100
        /*00fe*/ 	.byte	0x06
	.zero		1


	//   ....[1]....
        /*0100*/ 	.word	0x00000660
        /*0104*/ 	.word	0x000000ff
        /*0108*/ 	.word	0x000000a0
        /*010c*/ 	.short	0x0100
        /*010e*/ 	.byte	0x06
	.zero		1


	//   ....[2]....
        /*0110*/ 	.word	0x00000670
        /*0114*/ 	.word	0x000000ff
        /*0118*/ 	.word	0x00000008
        /*011c*/ 	.short	0x0100
        /*011e*/ 	.byte	0x06
	.zero		1


	//   ....[3]....
        /*0120*/ 	.word	0x00000680
        /*0124*/ 	.word	0x000000ff
        /*0128*/ 	.word	0x000000a8
        /*012c*/ 	.short	0x0100
        /*012e*/ 	.byte	0x06
	.zero		1


	//   ....[4]....
        /*0130*/ 	.word	0x00000690
        /*0134*/ 	.word	0x000000ff
        /*0138*/ 	.word	0x00000010
        /*013c*/ 	.short	0x0100
        /*013e*/ 	.byte	0x06
	.zero		1


	//   ....[5]....
        /*0140*/ 	.word	0x000006a0
        /*0144*/ 	.word	0x000000ff
        /*0148*/ 	.word	0x000000b0
        /*014c*/ 	.short	0x0100
        /*014e*/ 	.byte	0x06
	.zero		1


	//   ....[6]....
        /*0150*/ 	.word	0x000006b0
        /*0154*/ 	.word	0x000000ff
        /*0158*/ 	.word	0x00000018
        /*015c*/ 	.short	0x0100
        /*015e*/ 	.byte	0x06
	.zero		1


	//   ....[7]....
        /*0160*/ 	.word	0x000006c0
        /*0164*/ 	.word	0x000000ff
        /*0168*/ 	.word	0x000000b8
        /*016c*/ 	.short	0x0100
        /*016e*/ 	.byte	0x06
	.zero		1


	//   ....[8]....
        /*0170*/ 	.word	0x000006d0
        /*0174*/ 	.word	0x000000ff
        /*0178*/ 	.word	0x00000020
        /*017c*/ 	.short	0x0100
        /*017e*/ 	.byte	0x06
	.zero		1


	//   ....[9]....
        /*0180*/ 	.word	0x000006e0
        /*0184*/ 	.word	0x000000ff
        /*0188*/ 	.word	0x000000c0
        /*018c*/ 	.short	0x0100
        /*018e*/ 	.byte	0x06
	.zero		1


	//   ....[10]....
        /*0190*/ 	.word	0x000006f0
        /*0194*/ 	.word	0x000000ff
        /*0198*/ 	.word	0x00000028
        /*019c*/ 	.short	0x0100
        /*019e*/ 	.byte	0x06
	.zero		1


	//   ....[11]....
        /*01a0*/ 	.word	0x00000700
        /*01a4*/ 	.word	0x000000ff
        /*01a8*/ 	.word	0x000000c8
        /*01ac*/ 	.short	0x0100
        /*01ae*/ 	.byte	0x06
	.zero		1


	//   ....[12]....
        /*01b0*/ 	.word	0x00000710
        /*01b4*/ 	.word	0x000000ff
        /*01b8*/ 	.word	0x00000030
        /*01bc*/ 	.short	0x0100
        /*01be*/ 	.byte	0x06
	.zero		1


	//   ....[13]....
        /*01c0*/ 	.word	0x00000720
        /*01c4*/ 	.word	0x000000ff
        /*01c8*/ 	.word	0x000000d0
        /*01cc*/ 	.short	0x0100
        /*01ce*/ 	.byte	0x06
	.zero		1


	//   ....[14]....
        /*01d0*/ 	.word	0x00000730
        /*01d4*/ 	.word	0x000000ff
        /*01d8*/ 	.word	0x00000038
        /*01dc*/ 	.short	0x0100
        /*01de*/ 	.byte	0x06
	.zero		1


	//   ....[15]....
        /*01e0*/ 	.word	0x00000740
        /*01e4*/ 	.word	0x000000ff
        /*01e8*/ 	.word	0x000000d8
        /*01ec*/ 	.short	0x0100
        /*01ee*/ 	.byte	0x06
	.zero		1


	//   ....[16]....
        /*01f0*/ 	.word	0x00000750
        /*01f4*/ 	.word	0x000000ff
        /*01f8*/ 	.word	0x00000040
        /*01fc*/ 	.short	0x0100
        /*01fe*/ 	.byte	0x06
	.zero		1


	//   ....[17]....
        /*0200*/ 	.word	0x00000760
        /*0204*/ 	.word	0x000000ff
        /*0208*/ 	.word	0x000000e0
        /*020c*/ 	.short	0x0100
        /*020e*/ 	.byte	0x06
	.zero		1


	//   ....[18]....
        /*0210*/ 	.word	0x00000770
        /*0214*/ 	.word	0x000000ff
        /*0218*/ 	.word	0x00000048
        /*021c*/ 	.short	0x0100
        /*021e*/ 	.byte	0x06
	.zero		1


	//   ....[19]....
        /*0220*/ 	.word	0x00000780
        /*0224*/ 	.word	0x000000ff
        /*0228*/ 	.word	0x000000e8
        /*022c*/ 	.short	0x0100
        /*022e*/ 	.byte	0x06
	.zero		1


	//   ....[20]....
        /*0230*/ 	.word	0x00000790
        /*0234*/ 	.word	0x000000ff
        /*0238*/ 	.word	0x00000050
        /*023c*/ 	.short	0x0100
        /*023e*/ 	.byte	0x06
	.zero		1


	//   ....[21]....
        /*0240*/ 	.word	0x000007a0
        /*0244*/ 	.word	0x000000ff
        /*0248*/ 	.word	0x000000f0
        /*024c*/ 	.short	0x0100
        /*024e*/ 	.byte	0x06
	.zero		1


	//   ....[22]....
        /*0250*/ 	.word	0x000007b0
        /*0254*/ 	.word	0x000000ff
        /*0258*/ 	.word	0x00000058
        /*025c*/ 	.short	0x0100
        /*025e*/ 	.byte	0x06
	.zero		1


	//   ....[23]....
        /*0260*/ 	.word	0x000007c0
        /*0264*/ 	.word	0x000000ff
        /*0268*/ 	.word	0x000000f8
        /*026c*/ 	.short	0x0100
        /*026e*/ 	.byte	0x06
	.zero		1


	//   ....[24]....
        /*0270*/ 	.word	0x000007d0
        /*0274*/ 	.word	0x000000ff
        /*0278*/ 	.word	0x00000060
        /*027c*/ 	.short	0x0100
        /*027e*/ 	.byte	0x06
	.zero		1


	//   ....[25]....
        /*0280*/ 	.word	0x000007e0
        /*0284*/ 	.word	0x000000ff
        /*0288*/ 	.word	0x00000100
        /*028c*/ 	.short	0x0100
        /*028e*/ 	.byte	0x06
	.zero		1


	//   ....[26]....
        /*0290*/ 	.word	0x000007f0
        /*0294*/ 	.word	0x000000ff
        /*0298*/ 	.word	0x00000068
        /*029c*/ 	.short	0x0100
        /*029e*/ 	.byte	0x06
	.zero		1


	//   ....[27]....
        /*02a0*/ 	.word	0x00000800
        /*02a4*/ 	.word	0x000000ff
        /*02a8*/ 	.word	0x00000108
        /*02ac*/ 	.short	0x0100
        /*02ae*/ 	.byte	0x06
	.zero		1


	//   ....[28]....
        /*02b0*/ 	.word	0x00000810
        /*02b4*/ 	.word	0x000000ff
        /*02b8*/ 	.word	0x00000070
        /*02bc*/ 	.short	0x0100
        /*02be*/ 	.byte	0x06
	.zero		1


	//   ....[29]....
        /*02c0*/ 	.word	0x00000820
        /*02c4*/ 	.word	0x000000ff
        /*02c8*/ 	.word	0x00000110
        /*02cc*/ 	.short	0x0100
        /*02ce*/ 	.byte	0x06
	.zero		1


	//   ....[30]....
        /*02d0*/ 	.word	0x00000830
        /*02d4*/ 	.word	0x000000ff
        /*02d8*/ 	.word	0x00000078
        /*02dc*/ 	.short	0x0100
        /*02de*/ 	.byte	0x06
	.zero		1


	//   ....[31]....
        /*02e0*/ 	.word	0x00000840
        /*02e4*/ 	.word	0x000000ff
        /*02e8*/ 	.word	0x00000118
        /*02ec*/ 	.short	0x0100
        /*02ee*/ 	.byte	0x06
	.zero		1


	//   ....[32]....
        /*02f0*/ 	.word	0x00000850
        /*02f4*/ 	.word	0x000000ff
        /*02f8*/ 	.word	0x00000080
        /*02fc*/ 	.short	0x0100
        /*02fe*/ 	.byte	0x06
	.zero		1


	//   ....[33]....
        /*0300*/ 	.word	0x00000860
        /*0304*/ 	.word	0x000000ff
        /*0308*/ 	.word	0x00000120
        /*030c*/ 	.short	0x0100
        /*030e*/ 	.byte	0x06
	.zero		1


	//   ....[34]....
        /*0310*/ 	.word	0x00000870
        /*0314*/ 	.word	0x000000ff
        /*0318*/ 	.word	0x00000088
        /*031c*/ 	.short	0x0100
        /*031e*/ 	.byte	0x06
	.zero		1


	//   ....[35]....
        /*0320*/ 	.word	0x00000880
        /*0324*/ 	.word	0x000000ff
        /*0328*/ 	.word	0x00000128
        /*032c*/ 	.short	0x0100
        /*032e*/ 	.byte	0x06
	.zero		1


	//   ....[36]....
        /*0330*/ 	.word	0x00000890
        /*0334*/ 	.word	0x000000ff
        /*0338*/ 	.word	0x00000090
        /*033c*/ 	.short	0x0100
        /*033e*/ 	.byte	0x06
	.zero		1


	//   ....[37]....
        /*0340*/ 	.word	0x000008a0
        /*0344*/ 	.word	0x000000ff
        /*0348*/ 	.word	0x00000130
        /*034c*/ 	.short	0x0100
        /*034e*/ 	.byte	0x06
	.zero		1


	//   ....[38]....
        /*0350*/ 	.word	0x000008b0
        /*0354*/ 	.word	0x000000ff
        /*0358*/ 	.word	0x00000098
        /*035c*/ 	.short	0x0100
        /*035e*/ 	.byte	0x06
	.zero		1


	//   ....[39]....
        /*0360*/ 	.word	0x000008c0
        /*0364*/ 	.word	0x000000ff
        /*0368*/ 	.word	0x00000138
        /*036c*/ 	.short	0x0100
        /*036e*/ 	.byte	0x06
	.zero		1


	//   ....[40]....
        /*0370*/ 	.word	0x000009f0
        /*0374*/ 	.word	0x000000ff
        /*0378*/ 	.word	0x00000140
        /*037c*/ 	.short	0x0100
        /*037e*/ 	.byte	0x06
	.zero		1


	//   ....[41]....
        /*0380*/ 	.word	0x00000a00
        /*0384*/ 	.word	0x000000ff
        /*0388*/ 	.word	0x00000148
        /*038c*/ 	.short	0x0100
        /*038e*/ 	.byte	0x06
	.zero		1


	//   ....[42]....
        /*0390*/ 	.word	0x00000ae0
        /*0394*/ 	.word	0x000000ff
        /*0398*/ 	.word	0x00000150
        /*039c*/ 	.short	0x0100
        /*039e*/ 	.byte	0x05
	.zero		1


	//   ....[43]....
        /*03a0*/ 	.word	0x00000af0
        /*03a4*/ 	.word	0x000000ff
        /*03a8*/ 	.word	0x00000158
        /*03ac*/ 	.short	0x0100
        /*03ae*/ 	.byte	0x05
	.zero		1


	//   ....[44]....
        /*03b0*/ 	.word	0x00000c20
        /*03b4*/ 	.word	0x000000ff
        /*03b8*/ 	.word	0x00000160
        /*03bc*/ 	.short	0x0100
        /*03be*/ 	.byte	0x05
	.zero		1


	//   ....[45]....
        /*03c0*/ 	.word	0x00000c30
        /*03c4*/ 	.word	0x000000ff
        /*03c8*/ 	.word	0x00000170
        /*03cc*/ 	.short	0x0100
        /*03ce*/ 	.byte	0x05
	.zero		1


	//   ....[46]....
        /*03d0*/ 	.word	0x00000c40
        /*03d4*/ 	.word	0x000000ff
        /*03d8*/ 	.word	0x00000168
        /*03dc*/ 	.short	0x0100
        /*03de*/ 	.byte	0x05
	.zero		1


	//   ....[47]....
        /*03e0*/ 	.word	0x00000c50
        /*03e4*/ 	.word	0x000000ff
        /*03e8*/ 	.word	0x00000178
        /*03ec*/ 	.short	0x0100
        /*03ee*/ 	.byte	0x05
	.zero		1


	//   ....[48]....
        /*03f0*/ 	.word	0x00000d70
        /*03f4*/ 	.word	0x000000ff
        /*03f8*/ 	.word	0x00000180
        /*03fc*/ 	.short	0x0100
        /*03fe*/ 	.byte	0x06
	.zero		1


	//   ....[49]....
        /*0400*/ 	.word	0x00000d80
        /*0404*/ 	.word	0x000000ff
        /*0408*/ 	.word	0x000001a0
        /*040c*/ 	.short	0x0100
        /*040e*/ 	.byte	0x06
	.zero		1


	//   ....[50]....
        /*0410*/ 	.word	0x00000d90
        /*0414*/ 	.word	0x000000ff
        /*0418*/ 	.word	0x00000188
        /*041c*/ 	.short	0x0100
        /*041e*/ 	.byte	0x06
	.zero		1


	//   ....[51]....
        /*0420*/ 	.word	0x00000da0
        /*0424*/ 	.word	0x000000ff
        /*0428*/ 	.word	0x000001a8
        /*042c*/ 	.short	0x0100
        /*042e*/ 	.byte	0x06
	.zero		1


	//   ....[52]....
        /*0430*/ 	.word	0x00000db0
        /*0434*/ 	.word	0x000000ff
        /*0438*/ 	.word	0x00000190
        /*043c*/ 	.short	0x0100
        /*043e*/ 	.byte	0x06
	.zero		1


	//   ....[53]....
        /*0440*/ 	.word	0x00000dc0
        /*0444*/ 	.word	0x000000ff
        /*0448*/ 	.word	0x000001b0
        /*044c*/ 	.short	0x0100
        /*044e*/ 	.byte	0x06
	.zero		1


	//   ....[54]....
        /*0450*/ 	.word	0x00000dd0
        /*0454*/ 	.word	0x000000ff
        /*0458*/ 	.word	0x00000198
        /*045c*/ 	.short	0x0100
        /*045e*/ 	.byte	0x06
	.zero		1


	//   ....[55]....
        /*0460*/ 	.word	0x00000de0
        /*0464*/ 	.word	0x000000ff
        /*0468*/ 	.word	0x000001b8
        /*046c*/ 	.short	0x0100
        /*046e*/ 	.byte	0x06
	.zero		1


	//   ....[56]....
        /*0470*/ 	.word	0x00000ed0
        /*0474*/ 	.word	0x000000ff
        /*0478*/ 	.word	0x000001c0
        /*047c*/ 	.short	0x0100
        /*047e*/ 	.byte	0x05
	.zero		1


	//   ....[57]....
        /*0480*/ 	.word	0x00000ee0
        /*0484*/ 	.word	0x000000ff
        /*0488*/ 	.word	0x000001d0
        /*048c*/ 	.short	0x0100
        /*048e*/ 	.byte	0x05
	.zero		1


	//   ....[58]....
        /*0490*/ 	.word	0x00000ef0
        /*0494*/ 	.word	0x000000ff
        /*0498*/ 	.word	0x000001c8
        /*049c*/ 	.short	0x0100
        /*049e*/ 	.byte	0x05
	.zero		1


	//   ....[59]....
        /*04a0*/ 	.word	0x00000f00
        /*04a4*/ 	.word	0x000000ff
        /*04a8*/ 	.word	0x000001d8
        /*04ac*/ 	.short	0x0100
        /*04ae*/ 	.byte	0x05
	.zero		1


	//   ....[60]....
        /*04b0*/ 	.word	0x00001000
        /*04b4*/ 	.word	0x000000ff
        /*04b8*/ 	.word	0x000001e0
        /*04bc*/ 	.short	0x0100
        /*04be*/ 	.byte	0x04
	.zero		1


	//   ....[61]....
        /*04c0*/ 	.word	0x00001ba0
        /*04c4*/ 	.word	0x00000000
        /*04c8*/ 	.word	0x000001d0
        /*04cc*/ 	.short	0x010a
        /*04ce*/ 	.byte	0xff
	.zero		1


	//   ....[62]....
        /*04d0*/ 	.word	0x00001bd0
        /*04d4*/ 	.word	0x00000000
        /*04d8*/ 	.word	0x000001c0
        /*04dc*/ 	.short	0x0101
        /*04de*/ 	.byte	0xff
	.zero		1


	//   ....[63]....
        /*04e0*/ 	.word	0x00001c90
        /*04e4*/ 	.word	0x000000ff
        /*04e8*/ 	.word	0x000000a0
        /*04ec*/ 	.short	0x010a
        /*04ee*/ 	.byte	0x04
	.zero		1


	//   ....[64]....
        /*04f0*/ 	.word	0x00001d40
        /*04f4*/ 	.word	0x000000ff
        /*04f8*/ 	.word	0x000000a0
        /*04fc*/ 	.short	0x010a
        /*04fe*/ 	.byte	0x21
	.zero		1


	//   ....[65]....
        /*0500*/ 	.word	0x00001f00
        /*0504*/ 	.word	0x000000ff
        /*0508*/ 	.word	0x000000a0
        /*050c*/ 	.short	0x010a
        /*050e*/ 	.byte	0x04
	.zero		1


	//   ....[66]....
        /*0510*/ 	.word	0x00002000
        /*0514*/ 	.word	0x000000ff
        /*0518*/ 	.word	0x00000158
        /*051c*/ 	.short	0x0101
        /*051e*/ 	.byte	0x0f
	.zero		1


	//   ....[67]....
        /*0520*/ 	.word	0x00002020
        /*0524*/ 	.word	0x000000ff
        /*0528*/ 	.word	0x000000a0
        /*052c*/ 	.short	0x010a
        /*052e*/ 	.byte	0x05
	.zero		1


	//   ....[68]....
        /*0530*/ 	.word	0x000020a0
        /*0534*/ 	.word	0x000000ff
        /*0538*/ 	.word	0x000000a0
        /*053c*/ 	.short	0x010a
        /*053e*/ 	.byte	0x21
	.zero		1


	//   ....[69]....
        /*0540*/ 	.word	0x00002230
        /*0544*/ 	.word	0x000000ff
        /*0548*/ 	.word	0x000000a0
        /*054c*/ 	.short	0x010a
        /*054e*/ 	.byte	0x06
	.zero		1


	//   ....[70]....
        /*0550*/ 	.word	0x00002360
        /*0554*/ 	.word	0x00000003
        /*0558*/ 	.word	0x00000160
        /*055c*/ 	.short	0x010a
        /*055e*/ 	.byte	0xff
	.zero		1


	//   ....[71]....
        /*0560*/ 	.word	0x000024b0
        /*0564*/ 	.word	0x00000000
        /*0568*/ 	.word	0x00000000
        /*056c*/ 	.short	0x0101
        /*056e*/ 	.byte	0xff
	.zero		1


	//   ....[72]....
        /*0570*/ 	.word	0x000029d0
        /*0574*/ 	.word	0x000000ff
        /*0578*/ 	.word	0x00000000
        /*057c*/ 	.short	0x010a
        /*057e*/ 	.byte	0x04
	.zero		1


	//   ....[73]....
        /*0580*/ 	.word	0x00002a60
        /*0584*/ 	.word	0x000000ff
        /*0588*/ 	.word	0x00000000
        /*058c*/ 	.short	0x010a
        /*058e*/ 	.byte	0x04
	.zero		1


	//   ....[74]....
        /*0590*/ 	.word	0x00002af0
        /*0594*/ 	.word	0x000000ff
        /*0598*/ 	.word	0x00000000
        /*059c*/ 	.short	0x010a
        /*059e*/ 	.byte	0x04
	.zero		1


	//   ....[75]....
        /*05a0*/ 	.word	0x00002b80
        /*05a4*/ 	.word	0x000000ff
        /*05a8*/ 	.word	0x00000000
        /*05ac*/ 	.short	0x010a
        /*05ae*/ 	.byte	0x04
	.zero		1


	//   ....[76]....
        /*05b0*/ 	.word	0x00002c10
        /*05b4*/ 	.word	0x000000ff
        /*05b8*/ 	.word	0x00000000
        /*05bc*/ 	.short	0x010a
        /*05be*/ 	.byte	0x04
	.zero		1


	//   ....[77]....
        /*05c0*/ 	.word	0x00002ca0
        /*05c4*/ 	.word	0x000000ff
        /*05c8*/ 	.word	0x00000000
        /*05cc*/ 	.short	0x010a
        /*05ce*/ 	.byte	0x04
	.zero		1


	//   ....[78]....
        /*05d0*/ 	.word	0x00002d30
        /*05d4*/ 	.word	0x000000ff
        /*05d8*/ 	.word	0x00000000
        /*05dc*/ 	.short	0x010a
        /*05de*/ 	.byte	0x04
	.zero		1


	//   ....[79]....
        /*05e0*/ 	.word	0x00002dc0
        /*05e4*/ 	.word	0x000000ff
        /*05e8*/ 	.word	0x00000000
        /*05ec*/ 	.short	0x010a
        /*05ee*/ 	.byte	0x04
	.zero		1


	//   ....[80]....
        /*05f0*/ 	.word	0x00002e50
        /*05f4*/ 	.word	0x000000ff
        /*05f8*/ 	.word	0x00000000
        /*05fc*/ 	.short	0x010a
        /*05fe*/ 	.byte	0x04
	.zero		1


	//   ....[81]....
        /*0600*/ 	.word	0x00002ee0
        /*0604*/ 	.word	0x000000ff
        /*0608*/ 	.word	0x00000000
        /*060c*/ 	.short	0x010a
        /*060e*/ 	.byte	0x04
	.zero		1


	//   ....[82]....
        /*0610*/ 	.word	0x00002f70
        /*0614*/ 	.word	0x000000ff
        /*0618*/ 	.word	0x00000000
        /*061c*/ 	.short	0x010a
        /*061e*/ 	.byte	0x04
	.zero		1


	//   ....[83]....
        /*0620*/ 	.word	0x00003000
        /*0624*/ 	.word	0x000000ff
        /*0628*/ 	.word	0x00000000
        /*062c*/ 	.short	0x010a
        /*062e*/ 	.byte	0x04
	.zero		1


	//   ....[84]....
        /*0630*/ 	.word	0x00003090
        /*0634*/ 	.word	0x000000ff
        /*0638*/ 	.word	0x00000000
        /*063c*/ 	.short	0x010a
        /*063e*/ 	.byte	0x04
	.zero		1


	//   ....[85]....
        /*0640*/ 	.word	0x00003120
        /*0644*/ 	.word	0x000000ff
        /*0648*/ 	.word	0x00000000
        /*064c*/ 	.short	0x010a
        /*064e*/ 	.byte	0x04
	.zero		1


	//   ....[86]....
        /*0650*/ 	.word	0x000031b0
        /*0654*/ 	.word	0x000000ff
        /*0658*/ 	.word	0x00000000
        /*065c*/ 	.short	0x010a
        /*065e*/ 	.byte	0x04
	.zero		1


	//   ....[87]....
        /*0660*/ 	.word	0x00003240
        /*0664*/ 	.word	0x000000ff
        /*0668*/ 	.word	0x00000000
        /*066c*/ 	.short	0x010a
        /*066e*/ 	.byte	0x04
	.zero		1


	//   ....[88]....
        /*0670*/ 	.word	0x000032d0
        /*0674*/ 	.word	0x000000ff
        /*0678*/ 	.word	0x00000000
        /*067c*/ 	.short	0x010a
        /*067e*/ 	.byte	0x04
	.zero		1


	//   ....[89]....
        /*0680*/ 	.word	0x00003360
        /*0684*/ 	.word	0x000000ff
        /*0688*/ 	.word	0x00000000
        /*068c*/ 	.short	0x010a
        /*068e*/ 	.byte	0x04
	.zero		1


	//   ....[90]....
        /*0690*/ 	.word	0x000033f0
        /*0694*/ 	.word	0x000000ff
        /*0698*/ 	.word	0x00000000
        /*069c*/ 	.short	0x010a
        /*069e*/ 	.byte	0x04
	.zero		1


	//   ....[91]....
        /*06a0*/ 	.word	0x00003490
        /*06a4*/ 	.word	0x00000000
        /*06a8*/ 	.word	0x00000000
        /*06ac*/ 	.short	0x010a
        /*06ae*/ 	.byte	0xff
	.zero		1


	//   ....[92]....
        /*06b0*/ 	.word	0x000035b0
        /*06b4*/ 	.word	0x00000002
        /*06b8*/ 	.word	0x000001c0
        /*06bc*/ 	.short	0x010a
        /*06be*/ 	.byte	0xff
	.zero		1


	//   ....[93]....
        /*06c0*/ 	.word	0x00003620
        /*06c4*/ 	.word	0x00000002
        /*06c8*/ 	.word	0x00000000
        /*06cc*/ 	.short	0x0101
        /*06ce*/ 	.byte	0xff
	.zero		1


	//   ....[94]....
        /*06d0*/ 	.word	0x00003640
        /*06d4*/ 	.word	0x000000ff
        /*06d8*/ 	.word	0x00000170
        /*06dc*/ 	.short	0x010a
        /*06de*/ 	.byte	0x05
	.zero		1


	//   ....[95]....
        /*06e0*/ 	.word	0x00003760
        /*06e4*/ 	.word	0x00000002
        /*06e8*/ 	.word	0x00000160
        /*06ec*/ 	.short	0x010a
        /*06ee*/ 	.byte	0xff
	.zero		1


	//   ....[96]....
        /*06f0*/ 	.word	0x00003860
        /*06f4*/ 	.word	0x00000002
        /*06f8*/ 	.word	0x00000000
        /*06fc*/ 	.short	0x0101
        /*06fe*/ 	.byte	0xff
	.zero		1


	//   ....[97]....
        /*0700*/ 	.word	0x000038f0
        /*0704*/ 	.word	0x000000ff
        /*0708*/ 	.word	0x00000170
        /*070c*/ 	.short	0x0106
        /*070e*/ 	.byte	0x05
	.zero		1


	//   ....[98]....
        /*0710*/ 	.word	0x00003910
        /*0714*/ 	.word	0x000000ff
        /*0718*/ 	.word	0x00000170
        /*071c*/ 	.short	0x010a
        /*071e*/ 	.byte	0x05
	.zero		1


	//   ....[99]....
        /*0720*/ 	.word	0x000039a0
        /*0724*/ 	.word	0x000000ff
        /*0728*/ 	.word	0x00000170
        /*072c*/ 	.short	0x0106
        /*072e*/ 	.byte	0x04
	.zero		1


	//   ....[100]....
        /*0730*/ 	.word	0x000039e0
        /*0734*/ 	.word	0x00000000
        /*0738*/ 	.word	0x00000170
        /*073c*/ 	.short	0x010a
        /*073e*/ 	.byte	0xff
	.zero		1


	//   ....[101]....
        /*0740*/ 	.word	0x00003c20
        /*0744*/ 	.word	0x000000ff
        /*0748*/ 	.word	0x00000008
        /*074c*/ 	.short	0x010a
        /*074e*/ 	.byte	0x04
	.zero		1


	//   ....[102]....
        /*0750*/ 	.word	0x00003c40
        /*0754*/ 	.word	0x000000ff
        /*0758*/ 	.word	0x00000008
        /*075c*/ 	.short	0x010a
        /*075e*/ 	.byte	0x04
	.zero		1


	//   ....[103]....
        /*0760*/ 	.word	0x00003dd0
        /*0764*/ 	.word	0x000000ff
        /*0768*/ 	.word	0x00000008
        /*076c*/ 	.short	0x010a
        /*076e*/ 	.byte	0x04
	.zero		1


	//   ....[104]....
        /*0770*/ 	.word	0x00003df0
        /*0774*/ 	.word	0x000000ff
        /*0778*/ 	.word	0x00000008
        /*077c*/ 	.short	0x010a
        /*077e*/ 	.byte	0x04
	.zero		1


	//   ....[105]....
        /*0780*/ 	.word	0x00003eb0
        /*0784*/ 	.word	0x000000ff
        /*0788*/ 	.word	0x00000000
        /*078c*/ 	.short	0x0101
        /*078e*/ 	.byte	0x05
	.zero		1


	//   ....[106]....
        /*0790*/ 	.word	0x000041b0
        /*0794*/ 	.word	0x00000000
        /*0798*/ 	.word	0x00000160
        /*079c*/ 	.short	0x010a
        /*079e*/ 	.byte	0xff
	.zero		1


	//   ....[107]....
        /*07a0*/ 	.word	0x00004270
        /*07a4*/ 	.word	0x00000000
        /*07a8*/ 	.word	0x00000000
        /*07ac*/ 	.short	0x0101
        /*07ae*/ 	.byte	0xff
	.zero		1


	//   ....[108]....
        /*07b0*/ 	.word	0x00004330
        /*07b4*/ 	.word	0x000000ff
        /*07b8*/ 	.word	0x00000000
        /*07bc*/ 	.short	0x010a
        /*07be*/ 	.byte	0x04
	.zero		1


	//   ....[109]....
        /*07c0*/ 	.word	0x00004340
        /*07c4*/ 	.word	0x000000ff
        /*07c8*/ 	.word	0x000001a0
        /*07cc*/ 	.short	0x010a
        /*07ce*/ 	.byte	0x08
	.zero		1


	//   ....[110]....
        /*07d0*/ 	.word	0x000043f0
        /*07d4*/ 	.word	0x000000ff
        /*07d8*/ 	.word	0x00000000
        /*07dc*/ 	.short	0x010a
        /*07de*/ 	.byte	0x07
	.zero		1


	//   ....[111]....
        /*07e0*/ 	.word	0x00004530
        /*07e4*/ 	.word	0x000000ff
        /*07e8*/ 	.word	0x00000000
        /*07ec*/ 	.short	0x010a
        /*07ee*/ 	.byte	0x04
	.zero		1


	//   ....[112]....
        /*07f0*/ 	.word	0x00004780
        /*07f4*/ 	.word	0x000000ff
        /*07f8*/ 	.word	0x00000000
        /*07fc*/ 	.short	0x010a
        /*07fe*/ 	.byte	0x07
	.zero		1


	//   ....[113]....
        /*0800*/ 	.word	0x00004810
        /*0804*/ 	.word	0x000000ff
        /*0808*/ 	.word	0x00000000
        /*080c*/ 	.short	0x010a
        /*080e*/ 	.byte	0x07
	.zero		1


	//   ....[114]....
        /*0810*/ 	.word	0x000048a0
        /*0814*/ 	.word	0x000000ff
        /*0818*/ 	.word	0x00000000
        /*081c*/ 	.short	0x010a
        /*081e*/ 	.byte	0x07
	.zero		1


	//   ....[115]....
        /*0820*/ 	.word	0x00004940
        /*0824*/ 	.word	0x00000000
        /*0828*/ 	.word	0x00000000
        /*082c*/ 	.short	0x010a
        /*082e*/ 	.byte	0xff
	.zero		1


	//   ....[116]....
        /*0830*/ 	.word	0x00004980
        /*0834*/ 	.word	0x00000000
        /*0838*/ 	.word	0x00000000
        /*083c*/ 	.short	0x010a
        /*083e*/ 	.byte	0xff
	.zero		1


	//   ....[117]....
        /*0840*/ 	.word	0x000049f0
        /*0844*/ 	.word	0x000000ff
        /*0848*/ 	.word	0x00000000
        /*084c*/ 	.short	0x0101
        /*084e*/ 	.byte	0x05
	.zero		1


	//   ....[118]....
        /*0850*/ 	.word	0x00004a30
        /*0854*/ 	.word	0x000000ff
        /*0858*/ 	.word	0x000001e0
        /*085c*/ 	.short	0x010a
        /*085e*/ 	.byte	0x06
	.zero		1


	//   ....[119]....
        /*0860*/ 	.word	0x00004a90
        /*0864*/ 	.word	0x000000ff
        /*0868*/ 	.word	0x00000000
        /*086c*/ 	.short	0x0101
        /*086e*/ 	.byte	0x05
	.zero		1


	//   ....[120]....
        /*0870*/ 	.word	0x00004ee0
        /*0874*/ 	.word	0x00000007
        /*0878*/ 	.word	0x00000160
        /*087c*/ 	.short	0x010a
        /*087e*/ 	.byte	0xff
	.zero		1


	//   ....[121]....
        /*0880*/ 	.word	0x00005050
        /*0884*/ 	.word	0x00000000
        /*0888*/ 	.word	0x00000000
        /*088c*/ 	.short	0x0101
        /*088e*/ 	.byte	0xff
	.zero		1


	//   ....[122]....
        /*0890*/ 	.word	0x00005460
        /*0894*/ 	.word	0x000000ff
        /*0898*/ 	.word	0x00000158
        /*089c*/ 	.short	0x010a
        /*089e*/ 	.byte	0x13
	.zero		1


	//   ....[123]....
        /*08a0*/ 	.word	0x000055d0
        /*08a4*/ 	.word	0x000000ff
        /*08a8*/ 	.word	0x00000148
        /*08ac*/ 	.short	0x010a
        /*08ae*/ 	.byte	0x13
	.zero		1


	//   ....[124]....
        /*08b0*/ 	.word	0x000057e0
        /*08b4*/ 	.word	0x000000ff
        /*08b8*/ 	.word	0x00000140
        /*08bc*/ 	.short	0x010b
        /*08be*/ 	.byte	0x13
	.zero		1


	//   ....[125]....
        /*08c0*/ 	.word	0x000057f0
        /*08c4*/ 	.word	0x000000ff
        /*08c8*/ 	.word	0x00000000
        /*08cc*/ 	.short	0x0101
        /*08ce*/ 	.byte	0x36
	.zero		1


	//   ....[126]....
        /*08d0*/ 	.word	0x00005830
        /*08d4*/ 	.word	0x00000000
        /*08d8*/ 	.word	0x00000148
        /*08dc*/ 	.short	0x010a
        /*08de*/ 	.byte	0xff
	.zero		1


	//   ....[127]....
        /*08e0*/ 	.word	0x00005b30
        /*08e4*/ 	.word	0x00000003
        /*08e8*/ 	.word	0x00000160
        /*08ec*/ 	.short	0x010a
        /*08ee*/ 	.byte	0xff
	.zero		1


	//   ....[128]....
        /*08f0*/ 	.word	0x00005cb0
        /*08f4*/ 	.word	0x00000000
        /*08f8*/ 	.word	0x00000000
        /*08fc*/ 	.short	0x0101
        /*08fe*/ 	.byte	0xff
	.zero		1


	//   ....[129]....
        /*0900*/ 	.word	0x000066a0
        /*0904*/ 	.word	0x000000ff
        /*0908*/ 	.word	0x00000140
        /*090c*/ 	.short	0x010a
        /*090e*/ 	.byte	0x39
	.zero		1


	//   ....[130]....
        /*0910*/ 	.word	0x000066b0
        /*0914*/ 	.word	0x0000008f
        /*0918*/ 	.word	0x00000180
        /*091c*/ 	.short	0x010a
        /*091e*/ 	.byte	0xff
	.zero		1


	//   ....[131]....
        /*0920*/ 	.word	0x00006840
        /*0924*/ 	.word	0x000000ff
        /*0928*/ 	.word	0x00000140
        /*092c*/ 	.short	0x010a
        /*092e*/ 	.byte	0x39
	.zero		1


	//   ....[132]....
        /*0930*/ 	.word	0x00006940
        /*0934*/ 	.word	0x000000ff
        /*0938*/ 	.word	0x00000000
        /*093c*/ 	.short	0x0101
        /*093e*/ 	.byte	0x04
	.zero		1


	//   ....[133]....
        /*0940*/ 	.word	0x000069a0
        /*0944*/ 	.word	0x0000008f
        /*0948*/ 	.word	0x00000180
        /*094c*/ 	.short	0x010a
        /*094e*/ 	.byte	0xff
	.zero		1


	//   ....[134]....
        /*0950*/ 	.word	0x00006f90
        /*0954*/ 	.word	0x0000008f
        /*0958*/ 	.word	0x00000000
        /*095c*/ 	.short	0x0101
        /*095e*/ 	.byte	0xff
	.zero		1


	//   ....[135]....
        /*0960*/ 	.word	0x00007df0
        /*0964*/ 	.word	0x00000000
        /*0968*/ 	.word	0x000001d0
        /*096c*/ 	.short	0x010a
        /*096e*/ 	.byte	0xff
	.zero		1


	//   ....[136]....
        /*0970*/ 	.word	0x00007e50
        /*0974*/ 	.word	0x00000000
        /*0978*/ 	.word	0x000000a0
        /*097c*/ 	.short	0x010a
        /*097e*/ 	.byte	0xff
	.zero		1


	//   ....[137]....
        /*0980*/ 	.word	0x00007eb0
        /*0984*/ 	.word	0x00000000
        /*0988*/ 	.word	0x000000a0
        /*098c*/ 	.short	0x010a
        /*098e*/ 	.byte	0xff
	.zero		1


	//   ....[138]....
        /*0990*/ 	.word	0x00007f00
        /*0994*/ 	.word	0x00000003
        /*0998*/ 	.word	0x00000160
        /*099c*/ 	.short	0x010a
        /*099e*/ 	.byte	0xff
	.zero		1


	//   ....[139]....
        /*09a0*/ 	.word	0x00007f60
        /*09a4*/ 	.word	0x00000000
        /*09a8*/ 	.word	0x00000000
        /*09ac*/ 	.short	0x010a
        /*09ae*/ 	.byte	0xff
	.zero		1


	//   ....[140]....
        /*09b0*/ 	.word	0x00007fc0
        /*09b4*/ 	.word	0x00000000
        /*09b8*/ 	.word	0x00000000
        /*09bc*/ 	.short	0x010a
        /*09be*/ 	.byte	0xff
	.zero		1


	//   ....[141]....
        /*09c0*/ 	.word	0x00008020
        /*09c4*/ 	.word	0x00000000
        /*09c8*/ 	.word	0x00000000
        /*09cc*/ 	.short	0x010a
        /*09ce*/ 	.byte	0xff
	.zero		1


	//   ....[142]....
        /*09d0*/ 	.word	0x00008080
        /*09d4*/ 	.word	0x00000000
        /*09d8*/ 	.word	0x00000000
        /*09dc*/ 	.short	0x010a
        /*09de*/ 	.byte	0xff
	.zero		1


	//   ....[143]....
        /*09e0*/ 	.word	0x000080e0
        /*09e4*/ 	.word	0x00000000
        /*09e8*/ 	.word	0x00000000
        /*09ec*/ 	.short	0x010a
        /*09ee*/ 	.byte	0xff
	.zero		1


	//   ....[144]....
        /*09f0*/ 	.word	0x00008140
        /*09f4*/ 	.word	0x00000000
        /*09f8*/ 	.word	0x00000000
        /*09fc*/ 	.short	0x010a
        /*09fe*/ 	.byte	0xff
	.zero		1


	//   ....[145]....
        /*0a00*/ 	.word	0x000081a0
        /*0a04*/ 	.word	0x00000000
        /*0a08*/ 	.word	0x00000000
        /*0a0c*/ 	.short	0x010a
        /*0a0e*/ 	.byte	0xff
	.zero		1


	//   ....[146]....
        /*0a10*/ 	.word	0x00008200
        /*0a14*/ 	.word	0x00000000
        /*0a18*/ 	.word	0x00000000
        /*0a1c*/ 	.short	0x010a
        /*0a1e*/ 	.byte	0xff
	.zero		1


	//   ....[147]....
        /*0a20*/ 	.word	0x00008260
        /*0a24*/ 	.word	0x00000000
        /*0a28*/ 	.word	0x00000000
        /*0a2c*/ 	.short	0x010a
        /*0a2e*/ 	.byte	0xff
	.zero		1


	//   ....[148]....
        /*0a30*/ 	.word	0x000082c0
        /*0a34*/ 	.word	0x00000000
        /*0a38*/ 	.word	0x00000000
        /*0a3c*/ 	.short	0x010a
        /*0a3e*/ 	.byte	0xff
	.zero		1


	//   ....[149]....
        /*0a40*/ 	.word	0x00008320
        /*0a44*/ 	.word	0x00000000
        /*0a48*/ 	.word	0x00000000
        /*0a4c*/ 	.short	0x010a
        /*0a4e*/ 	.byte	0xff
	.zero		1


	//   ....[150]....
        /*0a50*/ 	.word	0x00008380
        /*0a54*/ 	.word	0x00000000
        /*0a58*/ 	.word	0x00000000
        /*0a5c*/ 	.short	0x010a
        /*0a5e*/ 	.byte	0xff
	.zero		1


	//   ....[151]....
        /*0a60*/ 	.word	0x000083e0
        /*0a64*/ 	.word	0x00000000
        /*0a68*/ 	.word	0x00000000
        /*0a6c*/ 	.short	0x010a
        /*0a6e*/ 	.byte	0xff
	.zero		1


	//   ....[152]....
        /*0a70*/ 	.word	0x00008440
        /*0a74*/ 	.word	0x00000000
        /*0a78*/ 	.word	0x00000000
        /*0a7c*/ 	.short	0x010a
        /*0a7e*/ 	.byte	0xff
	.zero		1


	//   ....[153]....
        /*0a80*/ 	.word	0x000084a0
        /*0a84*/ 	.word	0x00000000
        /*0a88*/ 	.word	0x00000000
        /*0a8c*/ 	.short	0x010a
        /*0a8e*/ 	.byte	0xff
	.zero		1


	//   ....[154]....
        /*0a90*/ 	.word	0x00008500
        /*0a94*/ 	.word	0x00000000
        /*0a98*/ 	.word	0x00000000
        /*0a9c*/ 	.short	0x010a
        /*0a9e*/ 	.byte	0xff
	.zero		1


	//   ....[155]....
        /*0aa0*/ 	.word	0x00008560
        /*0aa4*/ 	.word	0x00000000
        /*0aa8*/ 	.word	0x00000000
        /*0aac*/ 	.short	0x010a
        /*0aae*/ 	.byte	0xff
	.zero		1


	//   ....[156]....
        /*0ab0*/ 	.word	0x000085c0
        /*0ab4*/ 	.word	0x00000000
        /*0ab8*/ 	.word	0x00000000
        /*0abc*/ 	.short	0x010a
        /*0abe*/ 	.byte	0xff
	.zero		1


	//   ....[157]....
        /*0ac0*/ 	.word	0x00008620
        /*0ac4*/ 	.word	0x00000000
        /*0ac8*/ 	.word	0x00000000
        /*0acc*/ 	.short	0x010a
        /*0ace*/ 	.byte	0xff
	.zero		1


	//   ....[158]....
        /*0ad0*/ 	.word	0x00008670
        /*0ad4*/ 	.word	0x00000002
        /*0ad8*/ 	.word	0x000001c0
        /*0adc*/ 	.short	0x010a
        /*0ade*/ 	.byte	0xff
	.zero		1


	//   ....[159]....
        /*0ae0*/ 	.word	0x000086d0
        /*0ae4*/ 	.word	0x00000002
        /*0ae8*/ 	.word	0x00000170
        /*0aec*/ 	.short	0x010a
        /*0aee*/ 	.byte	0xff
	.zero		1


	//   ....[160]....
        /*0af0*/ 	.word	0x00008720
        /*0af4*/ 	.word	0x00000002
        /*0af8*/ 	.word	0x00000160
        /*0afc*/ 	.short	0x010a
        /*0afe*/ 	.byte	0xff
	.zero		1


	//   ....[161]....
        /*0b00*/ 	.word	0x00008780
        /*0b04*/ 	.word	0x00000000
        /*0b08*/ 	.word	0x00000170
        /*0b0c*/ 	.short	0x010a
        /*0b0e*/ 	.byte	0xff
	.zero		1


	//   ....[162]....
        /*0b10*/ 	.word	0x000087e0
        /*0b14*/ 	.word	0x00000005
        /*0b18*/ 	.word	0x00000008
        /*0b1c*/ 	.short	0x010a
        /*0b1e*/ 	.byte	0xff
	.zero		1


	//   ....[163]....
        /*0b20*/ 	.word	0x000088d0
        /*0b24*/ 	.word	0x00000000
        /*0b28*/ 	.word	0x00000008
        /*0b2c*/ 	.short	0x010a
        /*0b2e*/ 	.byte	0xff
	.zero		1


	//   ....[164]....
        /*0b30*/ 	.word	0x00008920
        /*0b34*/ 	.word	0x00000000
        /*0b38*/ 	.word	0x00000160
        /*0b3c*/ 	.short	0x010a
        /*0b3e*/ 	.byte	0xff
	.zero		1


	//   ....[165]....
        /*0b40*/ 	.word	0x00008980
        /*0b44*/ 	.word	0x00000000
        /*0b48*/ 	.word	0x000001a0
        /*0b4c*/ 	.short	0x010a
        /*0b4e*/ 	.byte	0xff
	.zero		1


	//   ....[166]....
        /*0b50*/ 	.word	0x000089e0
        /*0b54*/ 	.word	0x00000000
        /*0b58*/ 	.word	0x00000000
        /*0b5c*/ 	.short	0x010a
        /*0b5e*/ 	.byte	0xff
	.zero		1


	//   ....[167]....
        /*0b60*/ 	.word	0x00008a40
        /*0b64*/ 	.word	0x00000000
        /*0b68*/ 	.word	0x00000000
        /*0b6c*/ 	.short	0x010a
        /*0b6e*/ 	.byte	0xff
	.zero		1


	//   ....[168]....
        /*0b70*/ 	.word	0x00008aa0
        /*0b74*/ 	.word	0x00000000
        /*0b78*/ 	.word	0x00000000
        /*0b7c*/ 	.short	0x010a
        /*0b7e*/ 	.byte	0xff
	.zero		1


	//   ....[169]....
        /*0b80*/ 	.word	0x00008b00
        /*0b84*/ 	.word	0x00000000
        /*0b88*/ 	.word	0x00000000
        /*0b8c*/ 	.short	0x010a
        /*0b8e*/ 	.byte	0xff
	.zero		1


	//   ....[170]....
        /*0b90*/ 	.word	0x00008b60
        /*0b94*/ 	.word	0x00000000
        /*0b98*/ 	.word	0x000001e0
        /*0b9c*/ 	.short	0x010a
        /*0b9e*/ 	.byte	0xff
	.zero		1


	//   ....[171]....
        /*0ba0*/ 	.word	0x00008bb0
        /*0ba4*/ 	.word	0x00000007
        /*0ba8*/ 	.word	0x00000160
        /*0bac*/ 	.short	0x010a
        /*0bae*/ 	.byte	0xff
	.zero		1


	//   ....[172]....
        /*0bb0*/ 	.word	0x00008c10
        /*0bb4*/ 	.word	0x00000000
        /*0bb8*/ 	.word	0x00000158
        /*0bbc*/ 	.short	0x010a
        /*0bbe*/ 	.byte	0xff
	.zero		1


	//   ....[173]....
        /*0bc0*/ 	.word	0x00008c70
        /*0bc4*/ 	.word	0x00000000
        /*0bc8*/ 	.word	0x00000148
        /*0bcc*/ 	.short	0x010a
        /*0bce*/ 	.byte	0xff
	.zero		1


	//   ....[174]....
        /*0bd0*/ 	.word	0x00008cc0
        /*0bd4*/ 	.word	0x00000003
        /*0bd8*/ 	.word	0x00000160
        /*0bdc*/ 	.short	0x010a
        /*0bde*/ 	.byte	0xff
	.zero		1


	//   ....[175]....
        /*0be0*/ 	.word	0x00008d20
        /*0be4*/ 	.word	0x00000000
        /*0be8*/ 	.word	0x00000140
        /*0bec*/ 	.short	0x010a
        /*0bee*/ 	.byte	0xff
	.zero		1


	//   ....[176]....
        /*0bf0*/ 	.word	0x00008d70
        /*0bf4*/ 	.word	0x0000008f
        /*0bf8*/ 	.word	0x00000180
        /*0bfc*/ 	.short	0x010a
        /*0bfe*/ 	.byte	0xff
	.zero		1


	//----- nvinfo : EIATTR_NUM_MBARRIERS
	.align		4
.L_47:
        /*0c00*/ 	.byte	0x03, 0x38
        /*0c02*/ 	.short	0x003d


	//----- nvinfo : EIATTR_EXIT_INSTR_OFFSETS
	.align		4
        /*0c04*/ 	.byte	0x04, 0x1c
        /*0c06*/ 	.short	(.L_49 - .L_48)


	//   ....[0]....
.L_48:
        /*0c08*/ 	.word	0x000034c0


	//   ....[1]....
        /*0c0c*/ 	.word	0x000039b0


	//   ....[2]....
        /*0c10*/ 	.word	0x00003a10


	//   ....[3]....
        /*0c14*/ 	.word	0x00004cb0


	//   ....[4]....
        /*0c18*/ 	.word	0x00005860


	//   ....[5]....
        /*0c1c*/ 	.word	0x000058a0


	//   ....[6]....
        /*0c20*/ 	.word	0x00007de0


	//----- nvinfo : EIATTR_MAX_THREADS
	.align		4
.L_49:
        /*0c24*/ 	.byte	0x04, 0x05
        /*0c26*/ 	.short	(.L_51 - .L_50)
.L_50:
        /*0c28*/ 	.word	0x00000100
        /*0c2c*/ 	.word	0x00000001
        /*0c30*/ 	.word	0x00000001


	//----- nvinfo : EIATTR_CRS_STACK_SIZE
	.align		4
.L_51:
        /*0c34*/ 	.byte	0x04, 0x1e
        /*0c36*/ 	.short	(.L_53 - .L_52)
.L_52:
        /*0c38*/ 	.word	0x00000000


	//----- nvinfo : EIATTR_CBANK_PARAM_SIZE
	.align		4
.L_53:
        /*0c3c*/ 	.byte	0x03, 0x19
        /*0c3e*/ 	.short	0x0800


	//----- nvinfo : EIATTR_PARAM_CBANK
	.align		4
        /*0c40*/ 	.byte	0x04, 0x0a
        /*0c42*/ 	.short	(.L_55 - .L_54)
	.align		4
.L_54:
        /*0c44*/ 	.word	index@(.nv.constant0._ZN7cutlass13device_kernelINS_4gemm6kernel13GemmUniversalIN4cute5tupleIJiiiiEEENS1_10collective13CollectiveMmaINS1_35MainloopSm100TmaUmmaWarpSpecializedILi20ELi2ELi4ENS5_IJNS4_1CILi2EEENSA_ILi4EEENSA_ILi1EEEEEEEENS5_IJNSA_ILi256EEENSA_ILi64EEESH_EEENS_12float_e5m2_tENS5_IJlSD_lEEESJ_SK_NS4_8TiledMMAINS4_8MMA_AtomIJNS4_10MMA_TraitsINS4_25SM100_MMA_F8F6F4_2x1SM_SSEJSJ_SJ_fSG_SH_NS4_17integral_constantINS4_4UMMA5MajorELSR_0EEESS_NSP_INSQ_7ScaleInELST_0EEESU_EEEEEENS4_6LayoutINS5_IJSD_SD_SD_EEENS5_IJNSA_ILi0EEESZ_SZ_EEEEENS5_IJNS4_10UnderscoreES12_S12_EEEEENS4_28SM100_TMA_2SM_LOAD_MULTICASTENS4_14ComposedLayoutINS4_7SwizzleILi2ELi4ELi3EEENS4_18smem_ptr_flag_bitsILi8EEENSX_INS5_IJNSA_ILi8EEESH_EEENS5_IJSH_SD_EEEEEEEvNS4_8identityENS4_18SM100_TMA_2SM_LOADES1F_vS1G_EENS_8epilogue10collective18CollectiveEpilogueINS1J_23Sm100TmaWarpSpecializedILi1ELi1ELi64ELb0ELb0EEEJNS5_IJNSA_ILi128EEESH_SH_EEENS5_IJNSX_IS1O_SD_EENSX_ISH_SD_EEEEESJ_SK_SJ_SK_NS1J_6fusion15FusionCallbacksIS1N_NS1T_17LinearCombinationISJ_fSJ_fLNS_15FloatRoundStyleE2EEES1P_S1S_JEEENS4_5SM1004TMEM4LOAD26SM100_TMEM_LOAD_32dp32b64xENS4_13SM90_TMA_LOADES1F_NS4_39AutoVectorizingCopyWithAssumedAlignmentILi128EEENS4_14SM90_TMA_STOREES1F_S25_S25_EEEvvEEEEvNT_6ParamsE)
        /*0c48*/ 	.short	0x0380
        /*0c4a*/ 	.short	0x0800


	//----- nvinfo : EIATTR_SW_WAR
	.align		4
.L_55:
        /*0c4c*/ 	.byte	0x04, 0x36
        /*0c4e*/ 	.short	(.L_57 - .L_56)
.L_56:
        /*0c50*/ 	.word	0x00000008
.L_57:


//--------------------- .nv.callgraph             --------------------------
	.section	.nv.callgraph,"",@"SHT_CUDA_CALLGRAPH"
	.align	4
	.sectionentsize	8
	.align		4
        /*0000*/ 	.word	0x00000000
	.align		4
        /*0004*/ 	.word	0xffffffff
	.align		4
        /*0008*/ 	.word	index@(_ZN7cutlass13device_kernelINS_4gemm6kernel13GemmUniversalIN4cute5tupleIJiiiiEEENS1_10collective13CollectiveMmaINS1_35MainloopSm100TmaUmmaWarpSpecializedILi20ELi2ELi4ENS5_IJNS4_1CILi2EEENSA_ILi4EEENSA_ILi1EEEEEEEENS5_IJNSA_ILi256EEENSA_ILi64EEESH_EEENS_12float_e5m2_tENS5_IJlSD_lEEESJ_SK_NS4_8TiledMMAINS4_8MMA_AtomIJNS4_10MMA_TraitsINS4_25SM100_MMA_F8F6F4_2x1SM_SSEJSJ_SJ_fSG_SH_NS4_17integral_constantINS4_4UMMA5MajorELSR_0EEESS_NSP_INSQ_7ScaleInELST_0EEESU_EEEEEENS4_6LayoutINS5_IJSD_SD_SD_EEENS5_IJNSA_ILi0EEESZ_SZ_EEEEENS5_IJNS4_10UnderscoreES12_S12_EEEEENS4_28SM100_TMA_2SM_LOAD_MULTICASTENS4_14ComposedLayoutINS4_7SwizzleILi2ELi4ELi3EEENS4_18smem_ptr_flag_bitsILi8EEENSX_INS5_IJNSA_ILi8EEESH_EEENS5_IJSH_SD_EEEEEEEvNS4_8identityENS4_18SM100_TMA_2SM_LOADES1F_vS1G_EENS_8epilogue10collective18CollectiveEpilogueINS1J_23Sm100TmaWarpSpecializedILi1ELi1ELi64ELb0ELb0EEEJNS5_IJNSA_ILi128EEESH_SH_EEENS5_IJNSX_IS1O_SD_EENSX_ISH_SD_EEEEESJ_SK_SJ_SK_NS1J_6fusion15FusionCallbacksIS1N_NS1T_17LinearCombinationISJ_fSJ_fLNS_15FloatRoundStyleE2EEES1P_S1S_JEEENS4_5SM1004TMEM4LOAD26SM100_TMEM_LOAD_32dp32b64xENS4_13SM90_TMA_LOADES1F_NS4_39AutoVectorizingCopyWithAssumedAlignmentILi128EEENS4_14SM90_TMA_STOREES1F_S25_S25_EEEvvEEEEvNT_6ParamsE)
	.align		4
        /*000c*/ 	.word	index@(__assertfail)
	.align		4
        /*0010*/ 	.word	0x00000000
	.align		4
        /*0014*/ 	.word	0xfffffffe
	.align		4
        /*0018*/ 	.word	0x00000000
	.align		4
        /*001c*/ 	.word	0xfffffffd
	.align		4
        /*0020*/ 	.word	0x00000000
	.align		4
        /*0024*/ 	.word	0xfffffffc


//--------------------- .nv.constant4             --------------------------
	.section	.nv.constant4,"a",@progbits
	.align	8
	.align		8
.nv.constant4:
        /*0000*/ 	.dword	__assertfail
	.align		8
        /*0008*/ 	.dword	__unnamed_1
	.align		8
        /*0010*/ 	.dword	__unnamed_2
	.align		8
        /*0018*/ 	.dword	_ZN40_INTERNAL_7e9796c2_4_k_cu_2477c380_279724cuda3std3__45__cpo5beginE
	.align		8
        /*0020*/ 	.dword	_ZN40_INTERNAL_7e9796c2_4_k_cu_2477c380_279724cuda3std3__45__cpo3endE
	.align		8
        /*0028*/ 	.dword	_ZN40_INTERNAL_7e9796c2_4_k_cu_2477c380_279724cuda3std3__45__cpo6cbeginE
	.align		8
        /*0030*/ 	.dword	_ZN40_INTERNAL_7e9796c2_4_k_cu_2477c380_279724cuda3std3__45__cpo4cendE
	.align		8
        /*0038*/ 	.dword	_ZN40_INTERNAL_7e9796c2_4_k_cu_2477c380_279724cuda3std3__442_GLOBAL__N__7e9796c2_4_k_cu_2477c380_279726ignoreE
	.align		8
        /*0040*/ 	.dword	_ZN40_INTERNAL_7e9796c2_4_k_cu_2477c380_279724cuda3std3__419piecewise_constructE
	.align		8
        /*0048*/ 	.dword	_ZN40_INTERNAL_7e9796c2_4_k_cu_2477c380_279724cuda3std3__48in_placeE
	.align		8
        /*0050*/ 	.dword	_ZN40_INTERNAL_7e9796c2_4_k_cu_2477c380_279724cuda3std6ranges3__45__cpo4swapE
	.align		8
        /*0058*/ 	.dword	_ZN40_INTERNAL_7e9796c2_4_k_cu_2477c380_279724cuda3std6ranges3__45__cpo9iter_moveE
	.align		8
        /*0060*/ 	.dword	_ZN40_INTERNAL_7e9796c2_4_k_cu_2477c380_279724cute7productE
	.align		8
        /*0068*/ 	.dword	_ZN40_INTERNAL_7e9796c2_4_k_cu_2477c380_279724cute1_E
	.align		8
        /*0070*/ 	.dword	$str$25
	.align		8
        /*0078*/ 	.dword	$str$26
	.align		8
        /*0080*/ 	.dword	$str$27
	.align		8
        /*0088*/ 	.dword	$str$28


//--------------------- .text._ZN7cutlass13device_kernelINS_4gemm6kernel13GemmUniversalIN4cute5tupleIJiiiiEEENS1_10collective13CollectiveMmaINS1_35MainloopSm100TmaUmmaWarpSpecializedILi20ELi2ELi4ENS5_IJNS4_1CILi2EEENSA_ILi4EEENSA_ILi1EEEEEEEENS5_IJNSA_ILi256EEENSA_ILi64EEESH_EEENS_12float_e5m2_tENS5_IJlSD_lEEESJ_SK_NS4_8TiledMMAINS4_8MMA_AtomIJNS4_10MMA_TraitsINS4_25SM100_MMA_F8F6F4_2x1SM_SSEJSJ_SJ_fSG_SH_NS4_17integral_constantINS4_4UMMA5MajorELSR_0EEESS_NSP_INSQ_7ScaleInELST_0EEESU_EEEEEENS4_6LayoutINS5_IJSD_SD_SD_EEENS5_IJNSA_ILi0EEESZ_SZ_EEEEENS5_IJNS4_10UnderscoreES12_S12_EEEEENS4_28SM100_TMA_2SM_LOAD_MULTICASTENS4_14ComposedLayoutINS4_7SwizzleILi2ELi4ELi3EEENS4_18smem_ptr_flag_bitsILi8EEENSX_INS5_IJNSA_ILi8EEESH_EEENS5_IJSH_SD_EEEEEEEvNS4_8identityENS4_18SM100_TMA_2SM_LOADES1F_vS1G_EENS_8epilogue10collective18CollectiveEpilogueINS1J_23Sm100TmaWarpSpecializedILi1ELi1ELi64ELb0ELb0EEEJNS5_IJNSA_ILi128EEESH_SH_EEENS5_IJNSX_IS1O_SD_EENSX_ISH_SD_EEEEESJ_SK_SJ_SK_NS1J_6fusion15FusionCallbacksIS1N_NS1T_17LinearCombinationISJ_fSJ_fLNS_15FloatRoundStyleE2EEES1P_S1S_JEEENS4_5SM1004TMEM4LOAD26SM100_TMEM_LOAD_32dp32b64xENS4_13SM90_TMA_LOADES1F_NS4_39AutoVectorizingCopyWithAssumedAlignmentILi128EEENS4_14SM90_TMA_STOREES1F_S25_S25_EEEvvEEEEvNT_6ParamsE --------------------------
	.section	.text._ZN7cutlass13device_kernelINS_4gemm6kernel13GemmUniversalIN4cute5tupleIJiiiiEEENS1_10collective13CollectiveMmaINS1_35MainloopSm100TmaUmmaWarpSpecializedILi20ELi2ELi4ENS5_IJNS4_1CILi2EEENSA_ILi4EEENSA_ILi1EEEEEEEENS5_IJNSA_ILi256EEENSA_ILi64EEESH_EEENS_12float_e5m2_tENS5_IJlSD_lEEESJ_SK_NS4_8TiledMMAINS4_8MMA_AtomIJNS4_10MMA_TraitsINS4_25SM100_MMA_F8F6F4_2x1SM_SSEJSJ_SJ_fSG_SH_NS4_17integral_constantINS4_4UMMA5MajorELSR_0EEESS_NSP_INSQ_7ScaleInELST_0EEESU_EEEEEENS4_6LayoutINS5_IJSD_SD_SD_EEENS5_IJNSA_ILi0EEESZ_SZ_EEEEENS5_IJNS4_10UnderscoreES12_S12_EEEEENS4_28SM100_TMA_2SM_LOAD_MULTICASTENS4_14ComposedLayoutINS4_7SwizzleILi2ELi4ELi3EEENS4_18smem_ptr_flag_bitsILi8EEENSX_INS5_IJNSA_ILi8EEESH_EEENS5_IJSH_SD_EEEEEEEvNS4_8identityENS4_18SM100_TMA_2SM_LOADES1F_vS1G_EENS_8epilogue10collective18CollectiveEpilogueINS1J_23Sm100TmaWarpSpecializedILi1ELi1ELi64ELb0ELb0EEEJNS5_IJNSA_ILi128EEESH_SH_EEENS5_IJNSX_IS1O_SD_EENSX_ISH_SD_EEEEESJ_SK_SJ_SK_NS1J_6fusion15FusionCallbacksIS1N_NS1T_17LinearCombinationISJ_fSJ_fLNS_15FloatRoundStyleE2EEES1P_S1S_JEEENS4_5SM1004TMEM4LOAD26SM100_TMEM_LOAD_32dp32b64xENS4_13SM90_TMA_LOADES1F_NS4_39AutoVectorizingCopyWithAssumedAlignmentILi128EEENS4_14SM90_TMA_STOREES1F_S25_S25_EEEvvEEEEvNT_6ParamsE,"ax",@progbits
	.align	128
.text._ZN7cutlass13device_kernelINS_4gemm6kernel13GemmUniversalIN4cute5tupleIJiiiiEEENS1_10collective13CollectiveMmaINS1_35MainloopSm100TmaUmmaWarpSpecializedILi20ELi2ELi4ENS5_IJNS4_1CILi2EEENSA_ILi4EEENSA_ILi1EEEEEEEENS5_IJNSA_ILi256EEENSA_ILi64EEESH_EEENS_12float_e5m2_tENS5_IJlSD_lEEESJ_SK_NS4_8TiledMMAINS4_8MMA_AtomIJNS4_10MMA_TraitsINS4_25SM100_MMA_F8F6F4_2x1SM_SSEJSJ_SJ_fSG_SH_NS4_17integral_constantINS4_4UMMA5MajorELSR_0EEESS_NSP_INSQ_7ScaleInELST_0EEESU_EEEEEENS4_6LayoutINS5_IJSD_SD_SD_EEENS5_IJNSA_ILi0EEESZ_SZ_EEEEENS5_IJNS4_10UnderscoreES12_S12_EEEEENS4_28SM100_TMA_2SM_LOAD_MULTICASTENS4_14ComposedLayoutINS4_7SwizzleILi2ELi4ELi3EEENS4_18smem_ptr_flag_bitsILi8EEENSX_INS5_IJNSA_ILi8EEESH_EEENS5_IJSH_SD_EEEEEEEvNS4_8identityENS4_18SM100_TMA_2SM_LOADES1F_vS1G_EENS_8epilogue10collective18CollectiveEpilogueINS1J_23Sm100TmaWarpSpecializedILi1ELi1ELi64ELb0ELb0EEEJNS5_IJNSA_ILi128EEESH_SH_EEENS5_IJNSX_IS1O_SD_EENSX_ISH_SD_EEEEESJ_SK_SJ_SK_NS1J_6fusion15FusionCallbacksIS1N_NS1T_17LinearCombinationISJ_fSJ_fLNS_15FloatRoundStyleE2EEES1P_S1S_JEEENS4_5SM1004TMEM4LOAD26SM100_TMEM_LOAD_32dp32b64xENS4_13SM90_TMA_LOADES1F_NS4_39AutoVectorizingCopyWithAssumedAlignmentILi128EEENS4_14SM90_TMA_STOREES1F_S25_S25_EEEvvEEEEvNT_6ParamsE:
        .type           _ZN7cutlass13device_kernelINS_4gemm6kernel13GemmUniversalIN4cute5tupleIJiiiiEEENS1_10collective13CollectiveMmaINS1_35MainloopSm100TmaUmmaWarpSpecializedILi20ELi2ELi4ENS5_IJNS4_1CILi2EEENSA_ILi4EEENSA_ILi1EEEEEEEENS5_IJNSA_ILi256EEENSA_ILi64EEESH_EEENS_12float_e5m2_tENS5_IJlSD_lEEESJ_SK_NS4_8TiledMMAINS4_8MMA_AtomIJNS4_10MMA_TraitsINS4_25SM100_MMA_F8F6F4_2x1SM_SSEJSJ_SJ_fSG_SH_NS4_17integral_constantINS4_4UMMA5MajorELSR_0EEESS_NSP_INSQ_7ScaleInELST_0EEESU_EEEEEENS4_6LayoutINS5_IJSD_SD_SD_EEENS5_IJNSA_ILi0EEESZ_SZ_EEEEENS5_IJNS4_10UnderscoreES12_S12_EEEEENS4_28SM100_TMA_2SM_LOAD_MULTICASTENS4_14ComposedLayoutINS4_7SwizzleILi2ELi4ELi3EEENS4_18smem_ptr_flag_bitsILi8EEENSX_INS5_IJNSA_ILi8EEESH_EEENS5_IJSH_SD_EEEEEEEvNS4_8identityENS4_18SM100_TMA_2SM_LOADES1F_vS1G_EENS_8epilogue10collective18CollectiveEpilogueINS1J_23Sm100TmaWarpSpecializedILi1ELi1ELi64ELb0ELb0EEEJNS5_IJNSA_ILi128EEESH_SH_EEENS5_IJNSX_IS1O_SD_EENSX_ISH_SD_EEEEESJ_SK_SJ_SK_NS1J_6fusion15FusionCallbacksIS1N_NS1T_17LinearCombinationISJ_fSJ_fLNS_15FloatRoundStyleE2EEES1P_S1S_JEEENS4_5SM1004TMEM4LOAD26SM100_TMEM_LOAD_32dp32b64xENS4_13SM90_TMA_LOADES1F_NS4_39AutoVectorizingCopyWithAssumedAlignmentILi128EEENS4_14SM90_TMA_STOREES1F_S25_S25_EEEvvEEEEvNT_6ParamsE,@function
        .size           _ZN7cutlass13device_kernelINS_4gemm6kernel13GemmUniversalIN4cute5tupleIJiiiiEEENS1_10collective13CollectiveMmaINS1_35MainloopSm100TmaUmmaWarpSpecializedILi20ELi2ELi4ENS5_IJNS4_1CILi2EEENSA_ILi4EEENSA_ILi1EEEEEEEENS5_IJNSA_ILi256EEENSA_ILi64EEESH_EEENS_12float_e5m2_tENS5_IJlSD_lEEESJ_SK_NS4_8TiledMMAINS4_8MMA_AtomIJNS4_10MMA_TraitsINS4_25SM100_MMA_F8F6F4_2x1SM_SSEJSJ_SJ_fSG_SH_NS4_17integral_constantINS4_4UMMA5MajorELSR_0EEESS_NSP_INSQ_7ScaleInELST_0EEESU_EEEEEENS4_6LayoutINS5_IJSD_SD_SD_EEENS5_IJNSA_ILi0EEESZ_SZ_EEEEENS5_IJNS4_10UnderscoreES12_S12_EEEEENS4_28SM100_TMA_2SM_LOAD_MULTICASTENS4_14ComposedLayoutINS4_7SwizzleILi2ELi4ELi3EEENS4_18smem_ptr_flag_bitsILi8EEENSX_INS5_IJNSA_ILi8EEESH_EEENS5_IJSH_SD_EEEEEEEvNS4_8identityENS4_18SM100_TMA_2SM_LOADES1F_vS1G_EENS_8epilogue10collective18CollectiveEpilogueINS1J_23Sm100TmaWarpSpecializedILi1ELi1ELi64ELb0ELb0EEEJNS5_IJNSA_ILi128EEESH_SH_EEENS5_IJNSX_IS1O_SD_EENSX_ISH_SD_EEEEESJ_SK_SJ_SK_NS1J_6fusion15FusionCallbacksIS1N_NS1T_17LinearCombinationISJ_fSJ_fLNS_15FloatRoundStyleE2EEES1P_S1S_JEEENS4_5SM1004TMEM4LOAD26SM100_TMEM_LOAD_32dp32b64xENS4_13SM90_TMA_LOADES1F_NS4_39AutoVectorizingCopyWithAssumedAlignmentILi128EEENS4_14SM90_TMA_STOREES1F_S25_S25_EEEvvEEEEvNT_6ParamsE,(.L_x_198 - _ZN7cutlass13device_kernelINS_4gemm6kernel13GemmUniversalIN4cute5tupleIJiiiiEEENS1_10collective13CollectiveMmaINS1_35MainloopSm100TmaUmmaWarpSpecializedILi20ELi2ELi4ENS5_IJNS4_1CILi2EEENSA_ILi4EEENSA_ILi1EEEEEEEENS5_IJNSA_ILi256EEENSA_ILi64EEESH_EEENS_12float_e5m2_tENS5_IJlSD_lEEESJ_SK_NS4_8TiledMMAINS4_8MMA_AtomIJNS4_10MMA_TraitsINS4_25SM100_MMA_F8F6F4_2x1SM_SSEJSJ_SJ_fSG_SH_NS4_17integral_constantINS4_4UMMA5MajorELSR_0EEESS_NSP_INSQ_7ScaleInELST_0EEESU_EEEEEENS4_6LayoutINS5_IJSD_SD_SD_EEENS5_IJNSA_ILi0EEESZ_SZ_EEEEENS5_IJNS4_10UnderscoreES12_S12_EEEEENS4_28SM100_TMA_2SM_LOAD_MULTICASTENS4_14ComposedLayoutINS4_7SwizzleILi2ELi4ELi3EEENS4_18smem_ptr_flag_bitsILi8EEENSX_INS5_IJNSA_ILi8EEESH_EEENS5_IJSH_SD_EEEEEEEvNS4_8identityENS4_18SM100_TMA_2SM_LOADES1F_vS1G_EENS_8epilogue10collective18CollectiveEpilogueINS1J_23Sm100TmaWarpSpecializedILi1ELi1ELi64ELb0ELb0EEEJNS5_IJNSA_ILi128EEESH_SH_EEENS5_IJNSX_IS1O_SD_EENSX_ISH_SD_EEEEESJ_SK_SJ_SK_NS1J_6fusion15FusionCallbacksIS1N_NS1T_17LinearCombinationISJ_fSJ_fLNS_15FloatRoundStyleE2EEES1P_S1S_JEEENS4_5SM1004TMEM4LOAD26SM100_TMEM_LOAD_32dp32b64xENS4_13SM90_TMA_LOADES1F_NS4_39AutoVectorizingCopyWithAssumedAlignmentILi128EEENS4_14SM90_TMA_STOREES1F_S25_S25_EEEvvEEEEvNT_6ParamsE)
        .other          _ZN7cutlass13device_kernelINS_4gemm6kernel13GemmUniversalIN4cute5tupleIJiiiiEEENS1_10collective13CollectiveMmaINS1_35MainloopSm100TmaUmmaWarpSpecializedILi20ELi2ELi4ENS5_IJNS4_1CILi2EEENSA_ILi4EEENSA_ILi1EEEEEEEENS5_IJNSA_ILi256EEENSA_ILi64EEESH_EEENS_12float_e5m2_tENS5_IJlSD_lEEESJ_SK_NS4_8TiledMMAINS4_8MMA_AtomIJNS4_10MMA_TraitsINS4_25SM100_MMA_F8F6F4_2x1SM_SSEJSJ_SJ_fSG_SH_NS4_17integral_constantINS4_4UMMA5MajorELSR_0EEESS_NSP_INSQ_7ScaleInELST_0EEESU_EEEEEENS4_6LayoutINS5_IJSD_SD_SD_EEENS5_IJNSA_ILi0EEESZ_SZ_EEEEENS5_IJNS4_10UnderscoreES12_S12_EEEEENS4_28SM100_TMA_2SM_LOAD_MULTICASTENS4_14ComposedLayoutINS4_7SwizzleILi2ELi4ELi3EEENS4_18smem_ptr_flag_bitsILi8EEENSX_INS5_IJNSA_ILi8EEESH_EEENS5_IJSH_SD_EEEEEEEvNS4_8identityENS4_18SM100_TMA_2SM_LOADES1F_vS1G_EENS_8epilogue10collective18CollectiveEpilogueINS1J_23Sm100TmaWarpSpecializedILi1ELi1ELi64ELb0ELb0EEEJNS5_IJNSA_ILi128EEESH_SH_EEENS5_IJNSX_IS1O_SD_EENSX_ISH_SD_EEEEESJ_SK_SJ_SK_NS1J_6fusion15FusionCallbacksIS1N_NS1T_17LinearCombinationISJ_fSJ_fLNS_15FloatRoundStyleE2EEES1P_S1S_JEEENS4_5SM1004TMEM4LOAD26SM100_TMEM_LOAD_32dp32b64xENS4_13SM90_TMA_LOADES1F_NS4_39AutoVectorizingCopyWithAssumedAlignmentILi128EEENS4_14SM90_TMA_STOREES1F_S25_S25_EEEvvEEEEvNT_6ParamsE,@"STO_CUDA_ENTRY STV_DEFAULT"
_ZN7cutlass13device_kernelINS_4gemm6kernel13GemmUniversalIN4cute5tupleIJiiiiEEENS1_10collective13CollectiveMmaINS1_35MainloopSm100TmaUmmaWarpSpecializedILi20ELi2ELi4ENS5_IJNS4_1CILi2EEENSA_ILi4EEENSA_ILi1EEEEEEEENS5_IJNSA_ILi256EEENSA_ILi64EEESH_EEENS_12float_e5m2_tENS5_IJlSD_lEEESJ_SK_NS4_8TiledMMAINS4_8MMA_AtomIJNS4_10MMA_TraitsINS4_25SM100_MMA_F8F6F4_2x1SM_SSEJSJ_SJ_fSG_SH_NS4_17integral_constantINS4_4UMMA5MajorELSR_0EEESS_NSP_INSQ_7ScaleInELST_0EEESU_EEEEEENS4_6LayoutINS5_IJSD_SD_SD_EEENS5_IJNSA_ILi0EEESZ_SZ_EEEEENS5_IJNS4_10UnderscoreES12_S12_EEEEENS4_28SM100_TMA_2SM_LOAD_MULTICASTENS4_14ComposedLayoutINS4_7SwizzleILi2ELi4ELi3EEENS4_18smem_ptr_flag_bitsILi8EEENSX_INS5_IJNSA_ILi8EEESH_EEENS5_IJSH_SD_EEEEEEEvNS4_8identityENS4_18SM100_TMA_2SM_LOADES1F_vS1G_EENS_8epilogue10collective18CollectiveEpilogueINS1J_23Sm100TmaWarpSpecializedILi1ELi1ELi64ELb0ELb0EEEJNS5_IJNSA_ILi128EEESH_SH_EEENS5_IJNSX_IS1O_SD_EENSX_ISH_SD_EEEEESJ_SK_SJ_SK_NS1J_6fusion15FusionCallbacksIS1N_NS1T_17LinearCombinationISJ_fSJ_fLNS_15FloatRoundStyleE2EEES1P_S1S_JEEENS4_5SM1004TMEM4LOAD26SM100_TMEM_LOAD_32dp32b64xENS4_13SM90_TMA_LOADES1F_NS4_39AutoVectorizingCopyWithAssumedAlignmentILi128EEENS4_14SM90_TMA_STOREES1F_S25_S25_EEEvvEEEEvNT_6ParamsE:
[----:B------:R-:W1:Y:S01]  /*0000*/  LDC R1, c[0x0][0x37c] ;  /* 0x0000df00ff017b82 */ /* 0x000e620000000800 */
[----:B------:R-:W2:Y:S01]  /*0010*/  S2R R131, SR_TID.X ;  /* 0x0000000000837919 */ /* 0x000ea20000002100 */
[----:B------:R-:W3:Y:S06]  /*0020*/  LDCU.64 UR6, c[0x0][0x890] ;  /* 0x00011200ff0677ac */ /* 0x000eec0008000a00 */
[----:B------:R-:W4:Y:S01]  /*0030*/  S2UR UR54, SR_CgaCtaId ;  /* 0x00000000003679c3 */ /* 0x000f220000008800 */
[----:B------:R-:W-:Y:S01]  /*0040*/  PRMT R141, RZ, 0x7610, R141 ;  /* 0x00007610ff8d7816 */ /* 0x000fe2000000008d */
[----:B------:R-:W1:Y:S01]  /*0050*/  LDCU.64 UR52, c[0x0][0x358] ;  /* 0x00006b00ff3477ac */ /* 0x000e620008000a00 */
[----:B------:R-:W-:-:S02]  /*0060*/  ELECT P0, URZ, PT ;  /* 0x0000000000ff782f */ /* 0x000fc40003800000 */
[----:B---3--:R-:W-:-:S04]  /*0070*/  ISETP.NE.U32.AND P1, PT, RZ, UR6, PT ;  /* 0x00000006ff007c0c */ /* 0x008fc8000bf25070 */
[----:B------:R-:W-:Y:S01]  /*0080*/  ISETP.NE.AND.EX P2, PT, RZ, UR7, PT, P1 ;  /* 0x00000007ff007c0c */ /* 0x000fe2000bf45310 */
[----:B----4-:R-:W-:Y:S02]  /*0090*/  ULOP3.LUT UR15, UR54, 0x1, URZ, 0xc0, !UPT ;  /* 0x00000001360f7892 */ /* 0x010fe4000f8ec0ff */
[----:B------:R-:W-:Y:S01]  /*00a0*/  ULOP3.LUT UR12, UR54, 0x1, URZ, 0x3c, !UPT ;  /* 0x00000001360c7892 */ /* 0x000fe2000f8e3cff */
[----:B--2---:R-:W-:-:S05]  /*00b0*/  SHF.R.U32.HI R142, RZ, 0x5, R131 ;  /* 0x00000005ff8e7819 */ /* 0x004fca0000011683 */
[----:B------:R-:W2:Y:S02]  /*00c0*/  SHFL.IDX PT, R0, R142, RZ, 0x1f ;  /* 0x00001fff8e007589 */ /* 0x000ea400000e0000 */
[----:B--2---:R-:W-:Y:S02]  /*00d0*/  R2UR UR11, R0 ;  /* 0x00000000000b72ca */ /* 0x004fe400000e0000 */
[----:B-1----:R-:W-:Y:S05]  /*00e0*/  @P2 BRA `(.L_x_0) ;  /* 0x00000000002c2947 */ /* 0x002fea0003800000 */
[----:B------:R-:W1:Y:S02]  /*00f0*/  LDCU.64 UR4, c[0x0][0x888] ;  /* 0x00011100ff0477ac */ /* 0x000e640008000a00 */
[----:B-1----:R-:W-:-:S04]  /*0100*/  UISETP.NE.U32.AND UP0, UPT, UR4, URZ, UPT ;  /* 0x000000ff0400728c */ /* 0x002fc8000bf05070 */
[----:B------:R-:W-:-:S09]  /*0110*/  UISETP.NE.AND.EX UP0, UPT, UR5, URZ, UPT, UP0 ;  /* 0x000000ff0500728c */ /* 0x000fd2000bf05300 */
[----:B------:R-:W-:Y:S05]  /*0120*/  BRA.U !UP0, `(.L_x_1) ;  /* 0x0000000108107547 */ /* 0x000fea000b800000 */
[----:B------:R-:W1:Y:S02]  /*0130*/  LDC.64 R2, c[0x0][0x888] ;  /* 0x00022200ff027b82 */ /* 0x000e640000000a00 */
[----:B-1----:R1:W5:Y:S01]  /*0140*/  LDG.E R71, desc[UR52][R2.64] ;  /* 0x0000003402477981 */ /* 0x002362000c1e1900 */
[----:B------:R-:W-:Y:S01]  /*0150*/  HFMA2 R141, -RZ, RZ, 0, 5.9604644775390625e-08 ;  /* 0x00000001ff8d7431 */ /* 0x000fe200000001ff */
[----:B------:R-:W-:Y:S05]  /*0160*/  BRA `(.L_x_0) ;  /* 0x00000000000c7947 */ /* 0x000fea0003800000 */
.L_x_1:
[----:B------:R-:W1:Y:S01]  /*0170*/  LDCU UR4, c[0x0][0x880] ;  /* 0x00011000ff0477ac */ /* 0x000e620008000800 */
[----:B------:R-:W-:Y:S01]  /*0180*/  HFMA2 R141, -RZ, RZ, 0, 5.9604644775390625e-08 ;  /* 0x00000001ff8d7431 */ /* 0x000fe200000001ff */
[----:B-1----:R-:W-:-:S07]  /*0190*/  MOV R71, UR4 ;  /* 0x0000000400477c02 */ /* 0x002fce0008000f00 */
.L_x_0:
[----:B------:R-:W2:Y:S02]  /*01a0*/  LDCU.64 UR4, c[0x0][0x8b0] ;  /* 0x00011600ff0477ac */ /* 0x000ea40008000a00 */
[----:B--2---:R-:W-:-:S04]  /*01b0*/  UISETP.NE.U32.AND UP0, UPT, UR4, URZ, UPT ;  /* 0x000000ff0400728c */ /* 0x004fc8000bf05070 */
[----:B------:R-:W-:-:S09]  /*01c0*/  UISETP.NE.AND.EX UP0, UPT, UR5, URZ, UPT, UP0 ;  /* 0x000000ff0500728c */ /* 0x000fd2000bf05300 */
[----:B------:R-:W-:Y:S05]  /*01d0*/  BRA.U UP0, `(.L_x_2) ;  /* 0x0000000100247547 */ /* 0x000fea000b800000 */
[----:B------:R-:W2:Y:S02]  /*01e0*/  LDCU.64 UR4, c[0x0][0x8a8] ;  /* 0x00011500ff0477ac */ /* 0x000ea40008000a00 */
[----:B--2---:R-:W-:-:S04]  /*01f0*/  UISETP.NE.U32.AND UP0, UPT, UR4, URZ, UPT ;  /* 0x000000ff0400728c */ /* 0x004fc8000bf05070 */
[----:B------:R-:W-:-:S09]  /*0200*/  UISETP.NE.AND.EX UP0, UPT, UR5, URZ, UPT, UP0 ;  /* 0x000000ff0500728c */ /* 0x000fd2000bf05300 */
[----:B------:R-:W-:Y:S05]  /*0210*/  BRA.U !UP0, `(.L_x_3) ;  /* 0x00000001080c7547 */ /* 0x000fea000b800000 */
[----:B-1----:R-:W1:Y:S02]  /*0220*/  LDC.64 R2, c[0x0][0x8a8] ;  /* 0x00022a00ff027b82 */ /* 0x002e640000000a00 */
[----:B-1----:R2:W5:Y:S01]  /*0230*/  LDG.E R70, desc[UR52][R2.64] ;  /* 0x0000003402467981 */ /* 0x002562000c1e1900 */
[----:B------:R-:W-:Y:S05]  /*0240*/  BRA `(.L_x_2) ;  /* 0x0000000000087947 */ /* 0x000fea0003800000 */
.L_x_3:
[----:B------:R-:W2:Y:S02]  /*0250*/  LDCU UR4, c[0x0][0x8a0] ;  /* 0x00011400ff0477ac */ /* 0x000ea40008000800 */
[----:B--2---:R-:W-:Y:S02]  /*0260*/  MOV R70, UR4 ;  /* 0x0000000400467c02 */ /* 0x004fe40008000f00 */
.L_x_2:
[----:B------:R-:W-:Y:S01]  /*0270*/  IMAD.U32 R0, RZ, RZ, UR11 ;  /* 0x0000000bff007e24 */ /* 0x000fe2000f8e00ff */
[----:B------:R-:W-:Y:S04]  /*0280*/  BSSY.RECONVERGENT B0, `(.L_x_4) ;  /* 0x000000c000007945 */ /* 0x000fe80003800200 */
[C---:B------:R-:W-:Y:S02]  /*0290*/  ISETP.NE.OR P3, PT, R0.reuse, 0x1, !P0 ;  /* 0x000000010000780c */ /* 0x040fe40004765670 */
[----:B------:R-:W-:-:S11]  /*02a0*/  ISETP.NE.OR P2, PT, R0, 0x3, !P0 ;  /* 0x000000030000780c */ /* 0x000fd60004745670 */
[----:B------:R-:W-:Y:S05]  /*02b0*/  @P3 BRA `(.L_x_5) ;  /* 0x0000000000203947 */ /* 0x000fea0003800000 */
[----:B------:R-:W3:Y:S02]  /*02c0*/  LDCU.64 UR4, c[0x0][0x348] ;  /* 0x00006900ff0477ac */ /* 0x000ee40008000a00 */
[----:B---3--:R-:W-:Y:S02]  /*02d0*/  UIADD3 UR8, UP1, UPT, UR4, 0x80, URZ ;  /* 0x0000008004087890 */ /* 0x008fe4000ff3e0ff */
[----:B------:R-:W-:Y:S02]  /*02e0*/  UIADD3 UR4, UP0, UPT, UR4, 0x180, URZ ;  /* 0x0000018004047890 */ /* 0x000fe4000ff1e0ff */
[----:B------:R-:W-:Y:S02]  /*02f0*/  UIADD3.X UR9, UPT, UPT, URZ, UR5, URZ, UP1, !UPT ;  /* 0x00000005ff097290 */ /* 0x000fe40008ffe4ff */
[----:B------:R-:W-:-:S07]  /*0300*/  UIADD3.X UR5, UPT, UPT, URZ, UR5, URZ, UP0, !UPT ;  /* 0x00000005ff057290 */ /* 0x000fce00087fe4ff */
[----:B------:R3:W-:Y:S02]  /*0310*/  UTMACCTL.PF [UR8] ;  /* 0x00000000080079b9 */ /* 0x0007e40008040000 */
[----:B------:R3:W-:Y:S02]  /*0320*/  UTMACCTL.PF [UR4] ;  /* 0x00000000040079b9 */ /* 0x0007e40008040000 */
[----:B---3--:R-:W-:Y:S01]  /*0330*/  NOP ;  /* 0x0000000000007918 */ /* 0x008fe20000000000 */
.L_x_5:
[----:B------:R-:W-:Y:S05]  /*0340*/  BSYNC.RECONVERGENT B0 ;  /* 0x0000000000007941 */ /* 0x000fea0003800200 */
.L_x_4:
[----:B------:R-:W-:Y:S04]  /*0350*/  BSSY.RECONVERGENT B0, `(.L_x_6) ;  /* 0x000000a000007945 */ /* 0x000fe80003800200 */
        /* <DEDUP_REMOVED lines=9> */
.L_x_7:
[----:B------:R-:W-:Y:S05]  /*03f0*/  BSYNC.RECONVERGENT B0 ;  /* 0x0000000000007941 */ /* 0x000fea0003800200 */
.L_x_6:
[----:B------:R-:W3:Y:S01]  /*0400*/  LDCU.64 UR4, c[0x0][0x888] ;  /* 0x00011100ff0477ac */ /* 0x000ee20008000a00 */
[----:B------:R-:W-:Y:S01]  /*0410*/  ISETP.NE.AND.EX P1, PT, RZ, UR7, PT, P1 ;  /* 0x00000007ff007c0c */ /* 0x000fe2000bf25310 */
[----:B------:R-:W-:Y:S01]  /*0420*/  UPLOP3.LUT UP4, UPT, UPT, UPT, UPT, 0x80, 0x8 ;  /* 0x000000000008789c */ /* 0x000fe20003f8f070 */
[----:B---3--:R-:W-:-:S04]  /*0430*/  ISETP.NE.U32.AND P2, PT, RZ, UR4, PT ;  /* 0x00000004ff007c0c */ /* 0x008fc8000bf45070 */
[----:B------:R-:W-:-:S13]  /*0440*/  ISETP.NE.AND.EX P2, PT, RZ, UR5, PT, P2 ;  /* 0x00000005ff007c0c */ /* 0x000fda000bf45320 */
[----:B------:R-:W-:Y:S05]  /*0450*/  @P2 BRA P1, `(.L_x_8) ;  /* 0x0000000000282947 */ /* 0x000fea0000800000 */
[----:B------:R-:W-:Y:S01]  /*0460*/  UISETP.NE.U32.AND UP0, UPT, UR6, URZ, UPT ;  /* 0x000000ff0600728c */ /* 0x000fe2000bf05070 */
[----:B-----5:R-:W-:Y:S01]  /*0470*/  FSETP.NEU.AND P1, PT, R71, RZ, PT ;  /* 0x000000ff4700720b */ /* 0x020fe20003f2d000 */
[----:B------:R-:W-:Y:S02]  /*0480*/  UISETP.NE.U32.AND UP2, UPT, UR4, URZ, UPT ;  /* 0x000000ff0400728c */ /* 0x000fe4000bf45070 */
[----:B------:R-:W-:Y:S02]  /*0490*/  UISETP.NE.AND.EX UP1, UPT, UR7, URZ, UPT, UP0 ;  /* 0x000000ff0700728c */ /* 0x000fe4000bf25300 */
[----:B------:R-:W-:-:S04]  /*04a0*/  UISETP.NE.AND.EX UP0, UPT, UR5, URZ, UPT, UP2 ;  /* 0x000000ff0500728c */ /* 0x000fc8000bf05320 */
[----:B------:R-:W-:-:S04]  /*04b0*/  USEL UR4, URZ, 0xffffffff, UP0 ;  /* 0xffffffffff047887 */ /* 0x000fc80008000000 */
[----:B------:R-:W-:Y:S01]  /*04c0*/  VOTEU.ANY UP0, P1 ;  /* 0x0000000000ff7886 */ /* 0x000fe20000800100 */
[----:B------:R-:W-:-:S04]  /*04d0*/  @!UP1 USEL UR4, URZ, 0xffffffff, UP0 ;  /* 0xffffffffff049887 */ /* 0x000fc80008000000 */
[----:B------:R-:W-:-:S04]  /*04e0*/  ULOP3.LUT UR4, UR4, 0x1, URZ, 0xc0, !UPT ;  /* 0x0000000104047892 */ /* 0x000fc8000f8ec0ff */
[----:B------:R-:W-:-:S11]  /*04f0*/  UISETP.NE.U32.AND UP4, UPT, UR4, 0x1, UPT ;  /* 0x000000010400788c */ /* 0x000fd6000bf85070 */
.L_x_8:
[----:B------:R-:W3:Y:S01]  /*0500*/  SHFL.IDX PT, R0, R142, RZ, 0x1f ;  /* 0x00001fff8e007589 */ /* 0x000ee200000e0000 */
[----:B------:R-:W-:-:S04]  /*0510*/  UISETP.NE.AND UP0, UPT, UR11, 0x2, UPT ;  /* 0x000000020b00788c */ /* 0x000fc8000bf05270 */
[----:B------:R-:W-:Y:S02]  /*0520*/  UISETP.EQ.AND UP1, UPT, UR15, URZ, !UP0 ;  /* 0x000000ff0f00728c */ /* 0x000fe4000c722270 */
[----:B------:R-:W-:-:S04]  /*0530*/  USEL UR26, URZ, 0x1, UP0 ;  /* 0x00000001ff1a7887 */ /* 0x000fc80008000000 */
[----:B------:R-:W-:Y:S02]  /*0540*/  PLOP3.LUT P3, PT, P0, PT, UP1, 0x80, 0x8 ;  /* 0x000000000008781c */ /* 0x000fe4000076f018 */
[----:B---3--:R-:W-:-:S13]  /*0550*/  ISETP.NE.AND P1, PT, R0, RZ, PT ;  /* 0x000000ff0000720c */ /* 0x008fda0003f25270 */
[----:B------:R-:W-:Y:S05]  /*0560*/  @P1 BRA `(.L_x_9) ;  /* 0x0000000000e01947 */ /* 0x000fea0003800000 */
[----:B------:R-:W-:Y:S01]  /*0570*/  ELECT P1, URZ, PT ;  /* 0x0000000000ff782f */ /* 0x000fe20003820000 */
[----:B------:R-:W-:-:S12]  /*0580*/  BSSY.RECONVERGENT B0, `(.L_x_9) ;  /* 0x0000036000007945 */ /* 0x000fd80003800200 */
[----:B------:R-:W-:Y:S05]  /*0590*/  @!P1 BRA `(.L_x_10) ;  /* 0x0000000000d09947 */ /* 0x000fea0003800000 */
[----:B------:R-:W-:Y:S01]  /*05a0*/  UMOV UR6, 0x400 ;  /* 0x0000040000067882 */ /* 0x000fe20000000000 */
[----:B------:R-:W-:Y:S01]  /*05b0*/  UMOV UR5, 0x1 ;  /* 0x0000000100057882 */ /* 0x000fe20000000000 */
[----:B------:R-:W-:Y:S01]  /*05c0*/  UMOV UR4, 0x4 ;  /* 0x0000000400047882 */ /* 0x000fe20000000000 */
[----:B------:R-:W-:Y:S02]  /*05d0*/  ULEA UR6, UR54, UR6, 0x18 ;  /* 0x0000000636067291 */ /* 0x000fe4000f8ec0ff */
[----:B------:R-:W-:-:S04]  /*05e0*/  UIADD3 UR8, UPT, UPT, -UR5, 0x100000, URZ ;  /* 0x0010000005087890 */ /* 0x000fc8000fffe1ff */
[----:B------:R-:W-:Y:S02]  /*05f0*/  USHF.L.U32 UR9, UR8, 0xb, URZ ;  /* 0x0000000b08097899 */ /* 0x000fe400080006ff */
[----:B------:R-:W-:Y:S02]  /*0600*/  USHF.L.U32 UR8, UR8, 0x1, URZ ;  /* 0x0000000108087899 */ /* 0x000fe400080006ff */
[----:B------:R-:W-:-:S04]  /*0610*/  UIADD3 UR4, UPT, UPT, -UR4, 0x100000, URZ ;  /* 0x0010000004047890 */ /* 0x000fc8000fffe1ff */
[----:B------:R-:W-:Y:S02]  /*0620*/  USHF.L.U32 UR5, UR4, 0xb, URZ ;  /* 0x0000000b04057899 */ /* 0x000fe400080006ff */
[----:B------:R-:W-:Y:S01]  /*0630*/  USHF.L.U32 UR4, UR4, 0x1, URZ ;  /* 0x0000000104047899 */ /* 0x000fe200080006ff */
[----:B------:R-:W3:Y:S03]  /*0640*/  FENCE.VIEW.ASYNC.S ;  /* 0x00000000000073c6 */ /* 0x000ee60000000000 */
[----:B---3--:R3:W4:Y:S08]  /*0650*/  SYNCS.EXCH.64 URZ, [UR6], UR8 ;  /* 0x0000000806ff75b2 */ /* 0x0087300008000100 */
[----:B------:R3:W1:Y:S01]  /*0660*/  SYNCS.EXCH.64 URZ, [UR6+0xa0], UR4 ;  /* 0x0000a00406ff75b2 */ /* 0x0006620008000100 */
        /* <DEDUP_REMOVED lines=37> */
[----:B------:R3:W1:Y:S02]  /*08c0*/  SYNCS.EXCH.64 URZ, [UR6+0x138], UR4 ;  /* 0x0001380406ff75b2 */ /* 0x0006640008000100 */
[----:B---34-:R-:W-:Y:S01]  /*08d0*/  NOP ;  /* 0x0000000000007918 */ /* 0x018fe20000000000 */
.L_x_10:
[----:B------:R-:W-:Y:S05]  /*08e0*/  BSYNC.RECONVERGENT B0 ;  /* 0x0000000000007941 */ /* 0x000fea0003800200 */
.L_x_9:
[----:B------:R-:W3:Y:S01]  /*08f0*/  SHFL.IDX PT, R0, R142, RZ, 0x1f ;  /* 0x00001fff8e007589 */ /* 0x000ee200000e0000 */
[----:B------:R-:W-:Y:S01]  /*0900*/  NOP ;  /* 0x0000000000007918 */ /* 0x000fe20000000000 */
[----:B---3--:R-:W-:-:S13]  /*0910*/  ISETP.NE.AND P1, PT, R0, 0x1, PT ;  /* 0x000000010000780c */ /* 0x008fda0003f25270 */
[----:B------:R-:W-:Y:S05]  /*0920*/  @P1 BRA `(.L_x_11) ;  /* 0x00000000003c1947 */ /* 0x000fea0003800000 */
        /* <DEDUP_REMOVED lines=10> */
[----:B------:R-:W-:Y:S01]  /*09d0*/  ELECT P1, URZ, PT ;  /* 0x0000000000ff782f */ /* 0x000fe20003820000 */
[----:B------:R-:W3:Y:S02]  /*09e0*/  FENCE.VIEW.ASYNC.S ;  /* 0x00000000000073c6 */ /* 0x000ee40000000000 */
[----:B---3--:R3:W4:Y:S08]  /*09f0*/  SYNCS.EXCH.64 URZ, [UR6+0x140], UR8 ;  /* 0x0001400806ff75b2 */ /* 0x0087300008000100 */
[----:B------:R3:W1:Y:S01]  /*0a00*/  SYNCS.EXCH.64 URZ, [UR6+0x148], UR4 ;  /* 0x0001480406ff75b2 */ /* 0x0006620008000100 */
[----:B------:R-:W-:Y:S01]  /*0a10*/  NOP ;  /* 0x0000000000007918 */ /* 0x000fe20000000000 */
.L_x_11:
[----:B------:R-:W2:Y:S01]  /*0a20*/  SHFL.IDX PT, R0, R142, RZ, 0x1f ;  /* 0x00001fff8e007589 */ /* 0x000ea200000e0000 */
[----:B------:R-:W-:Y:S01]  /*0a30*/  NOP ;  /* 0x0000000000007918 */ /* 0x000fe20000000000 */
[----:B--2---:R-:W-:-:S13]  /*0a40*/  ISETP.NE.AND P1, PT, R0, 0x3, PT ;  /* 0x000000030000780c */ /* 0x004fda0003f25270 */
[----:B------:R-:W-:Y:S05]  /*0a50*/  @P1 BRA `(.L_x_12) ;  /* 0x00000000002c1947 */ /* 0x000fea0003800000 */
[----:B---3--:R-:W-:Y:S01]  /*0a60*/  UMOV UR5, 0x400 ;  /* 0x0000040000057882 */ /* 0x008fe20000000000 */
[----:B------:R-:W-:Y:S01]  /*0a70*/  UMOV UR4, 0x20 ;  /* 0x0000002000047882 */ /* 0x000fe20000000000 */
[----:B------:R-:W-:Y:S02]  /*0a80*/  ULEA UR5, UR54, UR5, 0x18 ;  /* 0x0000000536057291 */ /* 0x000fe4000f8ec0ff */
[----:B------:R-:W-:-:S04]  /*0a90*/  UIADD3 UR6, UPT, UPT, -UR4, 0x100000, URZ ;  /* 0x0010000004067890 */ /* 0x000fc8000fffe1ff */
[----:B------:R-:W-:Y:S02]  /*0aa0*/  USHF.L.U32 UR7, UR6, 0xb, URZ ;  /* 0x0000000b06077899 */ /* 0x000fe400080006ff */
[----:B------:R-:W-:Y:S01]  /*0ab0*/  USHF.L.U32 UR6, UR6, 0x1, URZ ;  /* 0x0000000106067899 */ /* 0x000fe200080006ff */
[----:B------:R-:W-:Y:S01]  /*0ac0*/  ELECT P1, URZ, PT ;  /* 0x0000000000ff782f */ /* 0x000fe20003820000 */
[----:B------:R-:W2:Y:S10]  /*0ad0*/  FENCE.VIEW.ASYNC.S ;  /* 0x00000000000073c6 */ /* 0x000eb40000000000 */
[----:B--2---:R2:W3:Y:S01]  /*0ae0*/  SYNCS.EXCH.64 URZ, [UR5+0x150], UR6 ;  /* 0x0001500605ff75b2 */ /* 0x0044e20008000100 */
[----:B------:R2:W1:Y:S01]  /*0af0*/  SYNCS.EXCH.64 URZ, [UR5+0x158], UR6 ;  /* 0x0001580605ff75b2 */ /* 0x0004620008000100 */
[----:B------:R-:W-:Y:S01]  /*0b00*/  NOP ;  /* 0x0000000000007918 */ /* 0x000fe20000000000 */
.L_x_12:
[----:B------:R-:W4:Y:S01]  /*0b10*/  SHFL.IDX PT, R0, R142, RZ, 0x1f ;  /* 0x00001fff8e007589 */ /* 0x000f2200000e0000 */
[----:B------:R-:W-:Y:S01]  /*0b20*/  NOP ;  /* 0x0000000000007918 */ /* 0x000fe20000000000 */
[----:B----4-:R-:W-:-:S13]  /*0b30*/  ISETP.NE.AND P1, PT, R0, 0x4, PT ;  /* 0x000000040000780c */ /* 0x010fda0003f25270 */
[----:B------:R-:W-:Y:S05]  /*0b40*/  @P1 BRA `(.L_x_13) ;  /* 0x0000000000481947 */ /* 0x000fea0003800000 */
[----:B--23--:R-:W-:Y:S01]  /*0b50*/  UMOV UR6, 0x720 ;  /* 0x0000072000067882 */ /* 0x00cfe20000000000 */
[----:B------:R-:W-:Y:S01]  /*0b60*/  UMOV UR5, 0x400 ;  /* 0x0000040000057882 */ /* 0x000fe20000000000 */
[----:B------:R-:W-:Y:S01]  /*0b70*/  USEL UR6, UR6, 0x620, UP4 ;  /* 0x0000062006067887 */ /* 0x000fe2000a000000 */
        /* <DEDUP_REMOVED lines=9> */
[----:B------:R-:W2:Y:S02]  /*0c10*/  FENCE.VIEW.ASYNC.S ;  /* 0x00000000000073c6 */ /* 0x000ea40000000000 */
[----:B--2---:R4:W2:Y:S08]  /*0c20*/  SYNCS.EXCH.64 URZ, [UR5+0x160], UR8 ;  /* 0x0001600805ff75b2 */ /* 0x0048b00008000100 */
[----:B------:R4:W3:Y:S01]  /*0c30*/  SYNCS.EXCH.64 URZ, [UR5+0x170], UR6 ;  /* 0x0001700605ff75b2 */ /* 0x0008e20008000100 */
[----:B------:R4:W1:Y:S01]  /*0c40*/  SYNCS.EXCH.64 URZ, [UR5+0x168], UR8 ;  /* 0x0001680805ff75b2 */ /* 0x0008620008000100 */
[----:B------:R4:W1:Y:S02]  /*0c50*/  SYNCS.EXCH.64 URZ, [UR5+0x178], UR6 ;  /* 0x0001780605ff75b2 */ /* 0x0008640008000100 */
[----:B----4-:R-:W-:Y:S01]  /*0c60*/  NOP ;  /* 0x0000000000007918 */ /* 0x010fe20000000000 */
.L_x_13:
[----:B------:R-:W4:Y:S01]  /*0c70*/  SHFL.IDX PT, R0, R142, RZ, 0x1f ;  /* 0x00001fff8e007589 */ /* 0x000f2200000e0000 */
[----:B------:R-:W-:Y:S01]  /*0c80*/  NOP ;  /* 0x0000000000007918 */ /* 0x000fe20000000000 */
[----:B----4-:R-:W-:-:S13]  /*0c90*/  ISETP.NE.AND P1, PT, R0, 0x5, PT ;  /* 0x000000050000780c */ /* 0x010fda0003f25270 */
[----:B------:R-:W-:Y:S05]  /*0ca0*/  @P1 BRA `(.L_x_14) ;  /* 0x0000000000541947 */ /* 0x000fea0003800000 */
[----:B--23--:R-:W-:Y:S01]  /*0cb0*/  UMOV UR6, 0x400 ;  /* 0x0000040000067882 */ /* 0x00cfe20000000000 */
        /* <DEDUP_REMOVED lines=14> */
[----:B------:R4:W1:Y:S01]  /*0da0*/  SYNCS.EXCH.64 URZ, [UR6+0x1a8], UR4 ;  /* 0x0001a80406ff75b2 */ /* 0x0008620008000100 */
[----:B------:R4:W1:Y:S01]  /*0db0*/  SYNCS.EXCH.64 URZ, [UR6+0x190], UR8 ;  /* 0x0001900806ff75b2 */ /* 0x0008620008000100 */
[----:B------:R4:W1:Y:S01]  /*0dc0*/  SYNCS.EXCH.64 URZ, [UR6+0x1b0], UR4 ;  /* 0x0001b00406ff75b2 */ /* 0x0008620008000100 */
[----:B------:R4:W1:Y:S01]  /*0dd0*/  SYNCS.EXCH.64 URZ, [UR6+0x198], UR8 ;  /* 0x0001980806ff75b2 */ /* 0x0008620008000100 */
[----:B------:R4:W1:Y:S02]  /*0de0*/  SYNCS.EXCH.64 URZ, [UR6+0x1b8], UR4 ;  /* 0x0001b80406ff75b2 */ /* 0x0008640008000100 */
[----:B----4-:R-:W-:Y:S01]  /*0df0*/  NOP ;  /* 0x0000000000007918 */ /* 0x010fe20000000000 */
.L_x_14:
[----:B------:R-:W4:Y:S01]  /*0e00*/  SHFL.IDX PT, R0, R142, RZ, 0x1f ;  /* 0x00001fff8e007589 */ /* 0x000f2200000e0000 */
[----:B------:R-:W-:Y:S01]  /*0e10*/  ISETP.NE.OR P0, PT, RZ, UR11, !P0 ;  /* 0x0000000bff007c0c */ /* 0x000fe2000c705670 */
[----:B------:R-:W-:Y:S01]  /*0e20*/  NOP ;  /* 0x0000000000007918 */ /* 0x000fe20000000000 */
[----:B----4-:R-:W-:-:S13]  /*0e30*/  ISETP.NE.AND P1, PT, R0, 0x3, PT ;  /* 0x000000030000780c */ /* 0x010fda0003f25270 */
[----:B------:R-:W-:Y:S05]  /*0e40*/  @P1 BRA `(.L_x_15) ;  /* 0x0000000000341947 */ /* 0x000fea0003800000 */
[----:B--23--:R-:W-:Y:S01]  /*0e50*/  UMOV UR5, 0x400 ;  /* 0x0000040000057882 */ /* 0x00cfe20000000000 */
[----:B------:R-:W-:Y:S01]  /*0e60*/  UMOV UR4, 0x20 ;  /* 0x0000002000047882 */ /* 0x000fe20000000000 */
[----:B------:R-:W-:Y:S02]  /*0e70*/  ULEA UR5, UR54, UR5, 0x18 ;  /* 0x0000000536057291 */ /* 0x000fe4000f8ec0ff */
[----:B------:R-:W-:-:S04]  /*0e80*/  UIADD3 UR6, UPT, UPT, -UR4, 0x100000, URZ ;  /* 0x0010000004067890 */ /* 0x000fc8000fffe1ff */
[----:B------:R-:W-:Y:S02]  /*0e90*/  USHF.L.U32 UR7, UR6, 0xb, URZ ;  /* 0x0000000b06077899 */ /* 0x000fe400080006ff */
[----:B------:R-:W-:Y:S01]  /*0ea0*/  USHF.L.U32 UR6, UR6, 0x1, URZ ;  /* 0x0000000106067899 */ /* 0x000fe200080006ff */
[----:B------:R-:W-:Y:S01]  /*0eb0*/  ELECT P1, URZ, PT ;  /* 0x0000000000ff782f */ /* 0x000fe20003820000 */
[----:B------:R-:W2:Y:S10]  /*0ec0*/  FENCE.VIEW.ASYNC.S ;  /* 0x00000000000073c6 */ /* 0x000eb40000000000 */
[----:B--2---:R4:W2:Y:S01]  /*0ed0*/  SYNCS.EXCH.64 URZ, [UR5+0x1c0], UR6 ;  /* 0x0001c00605ff75b2 */ /* 0x0048a20008000100 */
[----:B------:R4:W3:Y:S01]  /*0ee0*/  SYNCS.EXCH.64 URZ, [UR5+0x1d0], UR6 ;  /* 0x0001d00605ff75b2 */ /* 0x0008e20008000100 */
[----:B------:R4:W1:Y:S01]  /*0ef0*/  SYNCS.EXCH.64 URZ, [UR5+0x1c8], UR6 ;  /* 0x0001c80605ff75b2 */ /* 0x0008620008000100 */
[----:B------:R4:W1:Y:S02]  /*0f00*/  SYNCS.EXCH.64 URZ, [UR5+0x1d8], UR6 ;  /* 0x0001d80605ff75b2 */ /* 0x0008640008000100 */
[----:B----4-:R-:W-:Y:S01]  /*0f10*/  NOP ;  /* 0x0000000000007918 */ /* 0x010fe20000000000 */
.L_x_15:
[----:B------:R-:W-:Y:S01]  /*0f20*/  VOTEU.ALL UP0, P0 ;  /* 0x0000000000ff7886 */ /* 0x000fe20000000000 */
[----:B--23--:R-:W-:Y:S01]  /*0f30*/  UMOV UR6, 0x20 ;  /* 0x0000002000067882 */ /* 0x00cfe20000000000 */
[----:B------:R-:W2:Y:S01]  /*0f40*/  LDCU UR5, c[0x0][0x36c] ;  /* 0x00006d80ff0577ac */ /* 0x000ea20008000800 */
[----:B------:R-:W-:Y:S01]  /*0f50*/  NOP ;  /* 0x0000000000007918 */ /* 0x000fe20000000000 */
[----:B------:R-:W-:Y:S01]  /*0f60*/  LOP3.LUT R0, R131, 0x1f, RZ, 0xc0, !PT ;  /* 0x0000001f83007812 */ /* 0x000fe200078ec0ff */
[----:B------:R-:W-:Y:S01]  /*0f70*/  @!UP0 UMOV UR4, 0x400 ;  /* 0x0000040000048882 */ /* 0x000fe20000000000 */
[----:B------:R-:W-:-:S04]  /*0f80*/  @!UP0 UIADD3 UR6, UPT, UPT, -UR6, 0x100000, URZ ;  /* 0x0010000006068890 */ /* 0x000fc8000fffe1ff */
[----:B------:R-:W-:Y:S02]  /*0f90*/  @!UP0 USHF.L.U32 UR7, UR6, 0xb, URZ ;  /* 0x0000000b06078899 */ /* 0x000fe400080006ff */
[----:B------:R-:W-:Y:S02]  /*0fa0*/  @!UP0 USHF.L.U32 UR6, UR6, 0x1, URZ ;  /* 0x0000000106068899 */ /* 0x000fe400080006ff */
[----:B------:R-:W-:Y:S01]  /*0fb0*/  @!UP0 ULEA UR4, UR54, UR4, 0x18 ;  /* 0x0000000436048291 */ /* 0x000fe2000f8ec0ff */
[----:B------:R-:W-:Y:S01]  /*0fc0*/  VOTEU.ALL UP0, P0 ;  /* 0x0000000000ff7886 */ /* 0x000fe20000000000 */
[----:B------:R-:W-:Y:S02]  /*0fd0*/  UISETP.NE.AND UP5, UPT, UR11, URZ, UPT ;  /* 0x000000ff0b00728c */ /* 0x000fe4000bfa5270 */
[----:B--2---:R-:W-:Y:S01]  /*0fe0*/  UISETP.EQ.U32.AND UP6, UPT, UR5, 0x1, UPT ;  /* 0x000000010500788c */ /* 0x004fe2000bfc2070 */
[----:B------:R-:W2:Y:S07]  /*0ff0*/  FENCE.VIEW.ASYNC.S ;  /* 0x00000000000073c6 */ /* 0x000eae0000000000 */
[----:B--2---:R2:W3:Y:S01]  /*1000*/  @!UP0 SYNCS.EXCH.64 URZ, [UR4+0x1e0], UR6 ;  /* 0x0001e00604ff85b2 */ /* 0x0044e20008000100 */
[----:B------:R-:W-:Y:S05]  /*1010*/  BRA.U !UP6, `(.L_x_16) ;  /* 0x000000010e087547 */ /* 0x000fea000b800000 */
[----:B-1-3--:R-:W-:Y:S01]  /*1020*/  UCGABAR_ARV ;  /* 0x00000000000079c7 */ /* 0x00afe20008000000 */
[----:B------:R-:W-:Y:S05]  /*1030*/  BRA `(.L_x_17) ;  /* 0x0000000000047947 */ /* 0x000fea0003800000 */
.L_x_16:
[----:B-1-3--:R-:W-:Y:S01]  /*1040*/  NOP ;  /* 0x0000000000007918 */ /* 0x00afe20000000000 */
.L_x_17:
[----:B------:R-:W1:Y:S01]  /*1050*/  S2UR UR10, SR_CTAID.X ;  /* 0x00000000000a79c3 */ /* 0x000e620000002500 */
[----:B------:R-:W-:-:S05]  /*1060*/  CS2R.32 R3, SR_CgaSize ;  /* 0x0000000000037805 */ /* 0x000fca0000008a00 */
[----:B------:R-:W-:-:S05]  /*1070*/  IMAD R3, R3, -0xa0, RZ ;  /* 0xffffff6003037824 */ /* 0x000fca00078e02ff */
[----:B------:R-:W-:-:S14]  /*1080*/  R2UR UR5, R3 ;  /* 0x00000000030572ca */ /* 0x000fdc00000e0000 */
[----:B------:R-:W3:Y:S01]  /*1090*/  LDCU UR5, c[0x0][UR5+0x2b0] ;  /* 0x00005600050577ac */ /* 0x000ee20008000800 */
[----:B------:R-:W-:-:S05]  /*10a0*/  CS2R.32 R3, SR_CgaSize ;  /* 0x0000000000037805 */ /* 0x000fca0000008a00 */
[----:B------:R-:W-:-:S05]  /*10b0*/  IMAD R3, R3, -0xa0, RZ ;  /* 0xffffff6003037824 */ /* 0x000fca00078e02ff */
[----:B--2---:R-:W-:-:S14]  /*10c0*/  R2UR UR4, R3 ;  /* 0x00000000030472ca */ /* 0x004fdc00000e0000 */
[----:B------:R-:W2:Y:S01]  /*10d0*/  LDCU UR4, c[0x0][UR4+0x2b4] ;  /* 0x00005680040477ac */ /* 0x000ea20008000800 */
[----:B------:R-:W4:Y:S01]  /*10e0*/  S2UR UR51, SR_CTAID.Y ;  /* 0x00000000003379c3 */ /* 0x000f220000002600 */
[----:B------:R-:W-:-:S05]  /*10f0*/  CS2R.32 R3, SR_CgaSize ;  /* 0x0000000000037805 */ /* 0x000fca0000008a00 */
[----:B------:R-:W-:-:S05]  /*1100*/  IMAD R3, R3, -0xa0, RZ ;  /* 0xffffff6003037824 */ /* 0x000fca00078e02ff */
[----:B------:R-:W-:-:S14]  /*1110*/  R2UR UR6, R3 ;  /* 0x00000000030672ca */ /* 0x000fdc00000e0000 */
[----:B------:R-:W2:Y:S01]  /*1120*/  LDCU UR6, c[0x0][UR6+0x2a0] ;  /* 0x00005400060677ac */ /* 0x000ea20008000800 */
[----:B------:R-:W-:Y:S01]  /*1130*/  UISETP.GT.U32.AND UP0, UPT, UR15, 0xffff, UPT ;  /* 0x0000ffff0f00788c */ /* 0x000fe2000bf04070 */
[----:B------:R-:W2:Y:S01]  /*1140*/  LDCU UR17, c[0x0][0xb24] ;  /* 0x00016480ff1177ac */ /* 0x000ea20008000800 */
[----:B------:R-:W2:Y:S01]  /*1150*/  LDCU UR37, c[0x0][0xb24] ;  /* 0x00016480ff2577ac */ /* 0x000ea20008000800 */
[----:B------:R-:W2:Y:S01]  /*1160*/  LDCU UR16, c[0x0][0xb30] ;  /* 0x00016600ff1077ac */ /* 0x000ea20008000800 */
[----:B-1----:R-:W-:Y:S01]  /*1170*/  I2FP.F32.U32 R3, UR10 ;  /* 0x0000000a00037c45 */ /* 0x002fe20008201000 */
[----:B------:R-:W-:-:S04]  /*1180*/  USHF.L.U32 UR18, UR54, 0xa, URZ ;  /* 0x0000000a36127899 */ /* 0x000fc800080006ff */
[----:B---3--:R-:W-:Y:S01]  /*1190*/  FMUL R3, R3, UR5 ;  /* 0x0000000503037c20 */ /* 0x008fe20008400000 */
[----:B------:R-:W-:-:S05]  /*11a0*/  CS2R.32 R2, SR_CgaSize ;  /* 0x0000000000027805 */ /* 0x000fca0000008a00 */
[----:B------:R-:W-:-:S05]  /*11b0*/  IMAD R2, R2, -0xa0, RZ ;  /* 0xffffff6002027824 */ /* 0x000fca00078e02ff */
[----:B------:R-:W-:-:S14]  /*11c0*/  R2UR UR5, R2 ;  /* 0x00000000020572ca */ /* 0x000fdc00000e0000 */
[----:B------:R-:W1:Y:S01]  /*11d0*/  LDCU UR5, c[0x0][UR5+0x2a4] ;  /* 0x00005480050577ac */ /* 0x000e620008000800 */
[----:B----4-:R-:W-:Y:S01]  /*11e0*/  I2FP.F32.U32 R2, UR51 ;  /* 0x0000003300027c45 */ /* 0x010fe20008201000 */
[----:B------:R-:W-:Y:S01]  /*11f0*/  UMOV UR13, 0x55 ;  /* 0x00000055000d7882 */ /* 0x000fe20000000000 */
[----:B------:R-:W3:Y:S03]  /*1200*/  F2I.U32.TRUNC.NTZ R3, R3 ;  /* 0x0000000300037305 */ /* 0x000ee6000020f000 */
[----:B--2---:R-:W-:Y:S01]  /*1210*/  FMUL R2, R2, UR4 ;  /* 0x0000000402027c20 */ /* 0x004fe20008400000 */
[----:B------:R-:W-:-:S04]  /*1220*/  USEL UR4, UR15, 0xffff, !UP0 ;  /* 0x0000ffff0f047887 */ /* 0x000fc8000c000000 */
[----:B------:R-:W-:Y:S01]  /*1230*/  ULOP3.LUT UR4, UR4, 0xffff, URZ, 0xc0, !UPT ;  /* 0x0000ffff04047892 */ /* 0x000fe2000f8ec0ff */
[----:B------:R-:W2:Y:S01]  /*1240*/  F2I.U32.TRUNC.NTZ R2, R2 ;  /* 0x0000000200027305 */ /* 0x000ea2000020f000 */
[----:B---3--:R-:W-:Y:S02]  /*1250*/  R2UR UR49, R3 ;  /* 0x00000000033172ca */ /* 0x008fe400000e0000 */
[----:B------:R-:W-:Y:S02]  /*1260*/  PRMT R3, RZ, 0x7610, R3 ;  /* 0x00007610ff037816 */ /* 0x000fe40000000003 */
[----:B--2---:R-:W-:Y:S02]  /*1270*/  R2UR UR48, R2 ;  /* 0x00000000023072ca */ /* 0x004fe400000e0000 */
[----:B------:R-:W-:-:S07]  /*1280*/  PRMT R2, RZ, 0x7610, R2 ;  /* 0x00007610ff027816 */ /* 0x000fce0000000002 */
[----:B------:R-:W-:-:S04]  /*1290*/  UIADD3 UR49, UPT, UPT, -UR49, URZ, URZ ;  /* 0x000000ff31317290 */ /* 0x000fc8000fffe1ff */
[----:B------:R-:W-:Y:S02]  /*12a0*/  UIMAD UR49, UR6, UR49, UR10 ;  /* 0x00000031063172a4 */ /* 0x000fe4000f8e020a */
[----:B------:R-:W-:-:S04]  /*12b0*/  UIADD3 UR48, UPT, UPT, -UR48, URZ, URZ ;  /* 0x000000ff30307290 */ /* 0x000fc8000fffe1ff */
[----:B-1----:R-:W-:Y:S01]  /*12c0*/  UIMAD UR48, UR5, UR48, UR51 ;  /* 0x00000030053072a4 */ /* 0x002fe2000f8e0233 */
[----:B------:R-:W-:Y:S11]  /*12d0*/  BRA.U UP5, `(.L_x_18) ;  /* 0x00000001055c7547 */ /* 0x000ff6000b800000 */
[----:B------:R-:W-:Y:S02]  /*12e0*/  UISETP.GT.U32.AND UP0, UPT, UR49, 0x1, UPT ;  /* 0x000000013100788c */ /* 0x000fe4000bf04070 */
[----:B------:R-:W-:Y:S02]  /*12f0*/  ULOP3.LUT UR5, UR49, 0xfffffffe, URZ, 0xc0, !UPT ;  /* 0xfffffffe31057892 */ /* 0x000fe4000f8ec0ff */
[----:B------:R-:W-:Y:S02]  /*1300*/  UISETP.NE.AND UP3, UPT, UR48, URZ, UP0 ;  /* 0x000000ff3000728c */ /* 0x000fe40008765270 */
[----:B------:R-:W-:Y:S02]  /*1310*/  UISETP.NE.AND UP2, UPT, UR48, 0x1, UP0 ;  /* 0x000000013000788c */ /* 0x000fe40008745270 */
[----:B------:R-:W-:Y:S02]  /*1320*/  UISETP.NE.AND UP1, UPT, UR48, 0x2, UP0 ;  /* 0x000000023000788c */ /* 0x000fe40008725270 */
[----:B------:R-:W-:-:S02]  /*1330*/  UISETP.NE.AND UP0, UPT, UR48, 0x3, UP0 ;  /* 0x000000033000788c */ /* 0x000fc40008705270 */
[----:B------:R-:W-:Y:S02]  /*1340*/  USEL UR7, URZ, 0x1, UP3 ;  /* 0x00000001ff077887 */ /* 0x000fe40009800000 */
[----:B------:R-:W-:Y:S02]  /*1350*/  USEL UR6, URZ, 0x4, UP2 ;  /* 0x00000004ff067887 */ /* 0x000fe40009000000 */
[----:B------:R-:W-:Y:S02]  /*1360*/  USEL UR14, URZ, 0x10, UP1 ;  /* 0x00000010ff0e7887 */ /* 0x000fe40008800000 */
[----:B------:R-:W-:Y:S02]  /*1370*/  USEL UR9, URZ, 0x40, UP0 ;  /* 0x00000040ff097887 */ /* 0x000fe40008000000 */
[----:B------:R-:W-:Y:S02]  /*1380*/  USEL UR8, URZ, 0x2, UP3 ;  /* 0x00000002ff087887 */ /* 0x000fe40009800000 */
[----:B------:R-:W-:-:S02]  /*1390*/  UIADD3 UR14, UPT, UPT, UR14, UR6, UR7 ;  /* 0x000000060e0e7290 */ /* 0x000fc4000fffe007 */
[----:B------:R-:W-:Y:S02]  /*13a0*/  USEL UR6, URZ, 0x20, UP1 ;  /* 0x00000020ff067887 */ /* 0x000fe40008800000 */
[----:B------:R-:W-:Y:S02]  /*13b0*/  USEL UR7, URZ, 0x8, UP2 ;  /* 0x00000008ff077887 */ /* 0x000fe40009000000 */
[----:B------:R-:W-:Y:S02]  /*13c0*/  UIADD3 UR8, UPT, UPT, UR8, UR9, UR14 ;  /* 0x0000000908087290 */ /* 0x000fe4000fffe00e */
[----:B------:R-:W-:Y:S02]  /*13d0*/  ULEA UR5, UR48, UR5, 0x1 ;  /* 0x0000000530057291 */ /* 0x000fe4000f8e08ff */
[----:B------:R-:W-:Y:S02]  /*13e0*/  USEL UR9, URZ, 0x80, UP0 ;  /* 0x00000080ff097887 */ /* 0x000fe40008000000 */
[----:B------:R-:W-:-:S03]  /*13f0*/  UIADD3 UR7, UPT, UPT, UR6, UR7, UR8 ;  /* 0x0000000706077290 */ /* 0x000fc6000fffe008 */
[----:B------:R-:W-:Y:S01]  /*1400*/  UMOV UR6, 0x3 ;  /* 0x0000000300067882 */ /* 0x000fe20000000000 */
[----:B------:R-:W-:Y:S02]  /*1410*/  UIADD3 UR7, UPT, UPT, UR7, UR9, URZ ;  /* 0x0000000907077290 */ /* 0x000fe4000fffe0ff */
[----:B------:R-:W-:-:S04]  /*1420*/  USHF.L.U32 UR5, UR6, UR5, URZ ;  /* 0x0000000506057299 */ /* 0x000fc800080006ff */
[----:B------:R-:W-:Y:S02]  /*1430*/  MOV R3, UR7 ;  /* 0x0000000700037c02 */ /* 0x000fe40008000f00 */
[----:B------:R-:W-:-:S07]  /*1440*/  MOV R2, UR5 ;  /* 0x0000000500027c02 */ /* 0x000fce0008000f00 */
.L_x_18:
[----:B------:R-:W1:Y:S01]  /*1450*/  S2UR UR36, SR_CTAID.Z ;  /* 0x00000000002479c3 */ /* 0x000e620000002700 */
[----:B------:R-:W-:Y:S02]  /*1460*/  UISETP.GE.AND UP0, UPT, UR17, 0x1, UPT ;  /* 0x000000011100788c */ /* 0x000fe4000bf06270 */
[----:B------:R-:W-:Y:S02]  /*1470*/  UISETP.NE.AND UP3, UPT, UR11, 0x2, UPT ;  /* 0x000000020b00788c */ /* 0x000fe4000bf65270 */
[----:B------:R-:W-:Y:S02]  /*1480*/  ULOP3.LUT UR14, UR18, 0x1800, URZ, 0xc0, !UPT ;  /* 0x00001800120e7892 */ /* 0x000fe4000f8ec0ff */
[----:B------:R-:W-:Y:S01]  /*1490*/  USHF.L.U32 UR13, UR13, UR4, URZ ;  /* 0x000000040d0d7299 */ /* 0x000fe200080006ff */
[----:B------:R-:W-:Y:S02]  /*14a0*/  UMOV UR50, UR10 ;  /* 0x0000000a00327c82 */ /* 0x000fe40008000000 */
[----:B------:R-:W-:Y:S09]  /*14b0*/  BRA.U !UP0, `(.L_x_19) ;  /* 0x0000000108b87547 */ /* 0x000ff2000b800000 */
[----:B------:R-:W2:Y:S01]  /*14c0*/  LDCU.128 UR4, c[0x0][0xb10] ;  /* 0x00016200ff0477ac */ /* 0x000ea20008000c00 */
[----:B------:R-:W3:Y:S01]  /*14d0*/  LDCU UR20, c[0x0][0x370] ;  /* 0x00006e00ff1477ac */ /* 0x000ee20008000800 */
[----:B------:R-:W4:Y:S01]  /*14e0*/  LDCU UR19, c[0x0][0x374] ;  /* 0x00006e80ff1377ac */ /* 0x000f220008000800 */
[----:B------:R-:W1:Y:S01]  /*14f0*/  LDCU UR50, c[0x0][0xb0c] ;  /* 0x00016180ff3277ac */ /* 0x000e620008000800 */
[----:B------:R-:W3:Y:S01]  /*1500*/  LDCU UR18, c[0x0][0xb20] ;  /* 0x00016400ff1277ac */ /* 0x000ee20008000800 */
[----:B------:R-:W3:Y:S01]  /*1510*/  LDCU.64 UR8, c[0x0][0xb28] ;  /* 0x00016500ff0877ac */ /* 0x000ee20008000a00 */
[----:B--2---:R-:W-:Y:S02]  /*1520*/  UISETP.NE.AND UP0, UPT, UR6, 0x1, UPT ;  /* 0x000000010600788c */ /* 0x004fe4000bf05270 */
[----:B----4-:R-:W-:Y:S02]  /*1530*/  UIMAD.WIDE.U32 UR24, UR19, UR7, URZ ;  /* 0x00000007131872a5 */ /* 0x010fe4000f8e00ff */
[----:B------:R-:W-:-:S02]  /*1540*/  UISETP.NE.AND UP2, UPT, UR17, 0x1, UPT ;  /* 0x000000011100788c */ /* 0x000fc4000bf45270 */
[----:B-1----:R-:W-:Y:S02]  /*1550*/  UISETP.NE.AND UP1, UPT, UR50, 0x1, UPT ;  /* 0x000000013200788c */ /* 0x002fe4000bf25270 */
[----:B------:R-:W-:Y:S02]  /*1560*/  UIMAD.WIDE.U32 UR28, UR51, UR7, URZ ;  /* 0x00000007331c72a5 */ /* 0x000fe4000f8e00ff */
[----:B---3--:R-:W-:Y:S01]  /*1570*/  UIMAD.WIDE.U32 UR22, UR20, UR4, URZ ;  /* 0x00000004141672a5 */ /* 0x008fe2000f8e00ff */
[----:B------:R-:W-:Y:S01]  /*1580*/  UMOV UR7, UR25 ;  /* 0x0000001900077c82 */ /* 0x000fe20008000000 */
[----:B------:R-:W-:Y:S02]  /*1590*/  UIMAD.WIDE.U32 UR24, UR10, UR4, URZ ;  /* 0x000000040a1872a5 */ /* 0x000fe4000f8e00ff */
[----:B------:R-:W-:-:S03]  /*15a0*/  @UP0 USHF.R.U32.HI UR19, URZ, UR18, UR7 ;  /* 0x00000012ff130299 */ /* 0x000fc60008011607 */
[----:B------:R-:W-:Y:S02]  /*15b0*/  @UP1 USHF.R.U32.HI UR20, URZ, UR5, UR23 ;  /* 0x00000005ff141299 */ /* 0x000fe40008011617 */
[----:B------:R-:W-:Y:S02]  /*15c0*/  UIMAD.WIDE.U32 UR22, UR19, UR8, URZ ;  /* 0x00000008131672a5 */ /* 0x000fe4000f8e00ff */
[----:B------:R-:W-:Y:S02]  /*15d0*/  USHF.R.U32.HI UR29, URZ, UR18, UR29 ;  /* 0x00000012ff1d7299 */ /* 0x000fe4000801161d */
[----:B------:R-:W-:Y:S02]  /*15e0*/  UIMAD.WIDE.U32 UR30, UR20, UR8, URZ ;  /* 0x00000008141e72a5 */ /* 0x000fe4000f8e00ff */
[----:B------:R-:W-:Y:S02]  /*15f0*/  @UP2 USHF.R.U32.HI UR19, URZ, UR9, UR23 ;  /* 0x00000009ff132299 */ /* 0x000fe40008011617 */
[----:B------:R-:W-:-:S02]  /*1600*/  USHF.R.U32.HI UR25, URZ, UR5, UR25 ;  /* 0x00000005ff197299 */ /* 0x000fc40008011619 */
[----:B------:R-:W-:Y:S02]  /*1610*/  USEL UR29, UR51, UR29, !UP0 ;  /* 0x0000001d331d7287 */ /* 0x000fe4000c000000 */
[----:B------:R-:W-:Y:S02]  /*1620*/  @UP2 USHF.R.U32.HI UR20, URZ, UR9, UR31 ;  /* 0x00000009ff142299 */ /* 0x000fe4000801161f */
[----:B------:R-:W-:Y:S02]  /*1630*/  UIMAD UR19, UR19, UR17, URZ ;  /* 0x00000011131372a4 */ /* 0x000fe4000f8e02ff */
[----:B------:R-:W-:Y:S02]  /*1640*/  USEL UR25, UR10, UR25, !UP1 ;  /* 0x000000190a197287 */ /* 0x000fe4000c800000 */
[----:B------:R-:W-:Y:S02]  /*1650*/  UIMAD UR4, UR20, UR17, URZ ;  /* 0x00000011140472a4 */ /* 0x000fe4000f8e02ff */
[----:B------:R-:W-:-:S02]  /*1660*/  UISETP.GE.AND UP0, UPT, UR29, UR19, UPT ;  /* 0x000000131d00728c */ /* 0x000fc4000bf06270 */
[----:B------:R-:W-:Y:S02]  /*1670*/  UIMAD.WIDE.U32 UR22, UR29, UR8, URZ ;  /* 0x000000081d1672a5 */ /* 0x000fe4000f8e00ff */
[----:B------:R-:W-:Y:S02]  /*1680*/  UISETP.GE.OR UP0, UPT, UR25, UR4, UP0 ;  /* 0x000000041900728c */ /* 0x000fe40008706670 */
[----:B------:R-:W-:Y:S02]  /*1690*/  USHF.R.U32.HI UR4, URZ, UR9, UR23 ;  /* 0x00000009ff047299 */ /* 0x000fe40008011617 */
[----:B------:R-:W-:Y:S02]  /*16a0*/  UIMAD.WIDE.U32 UR18, UR25, UR8, URZ ;  /* 0x00000008191272a5 */ /* 0x000fe4000f8e00ff */
[----:B------:R-:W-:Y:S02]  /*16b0*/  USEL UR4, UR29, UR4, !UP2 ;  /* 0x000000041d047287 */ /* 0x000fe4000d000000 */
[----:B------:R-:W-:-:S02]  /*16c0*/  UIADD3 UR5, UPT, UPT, -UR29, URZ, URZ ;  /* 0x000000ff1d057290 */ /* 0x000fc4000fffe1ff */
[----:B------:R-:W-:Y:S02]  /*16d0*/  UIADD3 UR8, UPT, UPT, -UR4, URZ, URZ ;  /* 0x000000ff04087290 */ /* 0x000fe4000fffe1ff */
[----:B------:R-:W-:Y:S02]  /*16e0*/  @!UP0 USHF.R.U32.HI UR9, URZ, UR9, UR19 ;  /* 0x00000009ff098299 */ /* 0x000fe40008011613 */
[----:B------:R-:W-:Y:S02]  /*16f0*/  UIMAD UR8, UR17, UR8, UR29 ;  /* 0x00000008110872a4 */ /* 0x000fe4000f8e021d */
[----:B------:R-:W-:Y:S02]  /*1700*/  @!UP0 USEL UR9, UR25, UR9, !UP2 ;  /* 0x0000000919098287 */ /* 0x000fe4000d000000 */
[----:B------:R-:W-:Y:S02]  /*1710*/  UIADD3 UR7, UPT, UPT, -UR25, URZ, URZ ;  /* 0x000000ff19077290 */ /* 0x000fe4000fffe1ff */
[----:B------:R-:W-:-:S02]  /*1720*/  @!UP0 UIMAD UR8, UR8, UR20, UR9 ;  /* 0x00000014080882a4 */ /* 0x000fc4000f8e0209 */
[----:B------:R-:W-:Y:S02]  /*1730*/  @!UP0 UIADD3 UR4, UPT, UPT, UR4, -UR9, URZ ;  /* 0x8000000904048290 */ /* 0x000fe4000fffe0ff */
[----:B------:R-:W-:Y:S02]  /*1740*/  UIMAD UR5, UR6, UR5, UR51 ;  /* 0x00000005060572a4 */ /* 0x000fe4000f8e0233 */
[----:B------:R-:W-:Y:S02]  /*1750*/  @!UP0 UIMAD UR29, UR4, UR17, UR25 ;  /* 0x00000011041d82a4 */ /* 0x000fe4000f8e0219 */
[----:B------:R-:W-:Y:S01]  /*1760*/  UIMAD UR7, UR50, UR7, UR10 ;  /* 0x00000007320772a4 */ /* 0x000fe2000f8e020a */
[----:B------:R-:W-:Y:S01]  /*1770*/  @!UP0 UMOV UR25, UR8 ;  /* 0x0000000800198c82 */ /* 0x000fe20008000000 */
[----:B------:R-:W-:Y:S02]  /*1780*/  UIMAD UR51, UR29, UR6, UR5 ;  /* 0x000000061d3372a4 */ /* 0x000fe4000f8e0205 */
[----:B------:R-:W-:-:S12]  /*1790*/  UIMAD UR50, UR25, UR50, UR7 ;  /* 0x00000032193272a4 */ /* 0x000fd8000f8e0207 */
.L_x_19:
[----:B------:R-:W-:-:S09]  /*17a0*/  UISETP.NE.AND UP0, UPT, UR16, 0x1, UPT ;  /* 0x000000011000788c */ /* 0x000fd2000bf05270 */
[----:B------:R-:W-:Y:S05]  /*17b0*/  BRA.U UP0, `(.L_x_20) ;  /* 0x0000000100407547 */ /* 0x000fea000b800000 */
[----:B------:R-:W2:Y:S01]  /*17c0*/  LDCU.128 UR4, c[0x0][0xb10] ;  /* 0x00016200ff0477ac */ /* 0x000ea20008000c00 */
[----:B------:R-:W3:Y:S01]  /*17d0*/  LDCU UR9, c[0x0][0xb0c] ;  /* 0x00016180ff0977ac */ /* 0x000ee20008000800 */
[----:B------:R-:W4:Y:S01]  /*17e0*/  LDCU UR8, c[0x0][0xb20] ;  /* 0x00016400ff0877ac */ /* 0x000f220008000800 */
[----:B--2---:R-:W-:Y:S02]  /*17f0*/  UIMAD.WIDE.U32 UR18, UR50, UR4, URZ ;  /* 0x00000004321272a5 */ /* 0x004fe4000f8e00ff */
[----:B------:R-:W-:Y:S02]  /*1800*/  UIMAD.WIDE.U32 UR16, UR51, UR7, URZ ;  /* 0x00000007331072a5 */ /* 0x000fe4000f8e00ff */
[----:B---3--:R-:W-:Y:S02]  /*1810*/  UISETP.NE.AND UP1, UPT, UR9, 0x1, UPT ;  /* 0x000000010900788c */ /* 0x008fe4000bf25270 */
[----:B------:R-:W-:Y:S01]  /*1820*/  UISETP.NE.AND UP0, UPT, UR6, 0x1, UPT ;  /* 0x000000010600788c */ /* 0x000fe2000bf05270 */
[----:B------:R-:W-:Y:S01]  /*1830*/  UMOV UR7, UR19 ;  /* 0x0000001300077c82 */ /* 0x000fe20008000000 */
[----:B----4-:R-:W-:-:S02]  /*1840*/  USHF.R.U32.HI UR8, URZ, UR8, UR17 ;  /* 0x00000008ff087299 */ /* 0x010fc40008011611 */
[----:B------:R-:W-:Y:S02]  /*1850*/  USHF.R.U32.HI UR5, URZ, UR5, UR7 ;  /* 0x00000005ff057299 */ /* 0x000fe40008011607 */
[----:B------:R-:W-:Y:S02]  /*1860*/  USEL UR8, UR51, UR8, !UP0 ;  /* 0x0000000833087287 */ /* 0x000fe4000c000000 */
[----:B------:R-:W-:-:S04]  /*1870*/  USEL UR5, UR50, UR5, !UP1 ;  /* 0x0000000532057287 */ /* 0x000fc8000c800000 */
[----:B------:R-:W-:Y:S02]  /*1880*/  UIADD3 UR4, UPT, UPT, -UR8, UR5, URZ ;  /* 0x0000000508047290 */ /* 0x000fe4000fffe1ff */
[----:B------:R-:W-:Y:S02]  /*1890*/  UIADD3 UR5, UPT, UPT, UR8, -UR5, URZ ;  /* 0x8000000508057290 */ /* 0x000fe4000fffe0ff */
[----:B------:R-:W-:Y:S02]  /*18a0*/  UIMAD UR51, UR4, UR6, UR51 ;  /* 0x00000006043372a4 */ /* 0x000fe4000f8e0233 */
[----:B------:R-:W-:-:S12]  /*18b0*/  UIMAD UR50, UR5, UR9, UR50 ;  /* 0x00000009053272a4 */ /* 0x000fd8000f8e0232 */
.L_x_20:
[----:B------:R-:W-:Y:S05]  /*18c0*/  BRA.U !UP6, `(.L_x_21) ;  /* 0x000000010e0c7547 */ /* 0x000fea000b800000 */
[----:B------:R-:W-:Y:S01]  /*18d0*/  UCGABAR_WAIT ;  /* 0x0000000000007dc7 */ /* 0x000fe20008000000 */
[----:B------:R-:W-:Y:S01]  /*18e0*/  CCTL.IVALL ;  /* 0x00000000ff00798f */ /* 0x000fe20002000000 */
[----:B------:R-:W-:Y:S05]  /*18f0*/  BRA `(.L_x_22) ;  /* 0x0000000000047947 */ /* 0x000fea0003800000 */
.L_x_21:
[----:B------:R-:W-:Y:S06]  /*1900*/  BAR.SYNC.DEFER_BLOCKING 0x0 ;  /* 0x0000000000007b1d */ /* 0x000fec0000010000 */
.L_x_22:
[----:B------:R-:W-:Y:S05]  /*1910*/  BRA.U UP3, `(.L_x_23) ;  /* 0x0000001903f07547 */ /* 0x000fea000b800000 */
[----:B------:R-:W2:Y:S01]  /*1920*/  LDCU UR4, c[0x0][0x38c] ;  /* 0x00007180ff0477ac */ /* 0x000ea20008000800 */
[----:B------:R-:W-:Y:S01]  /*1930*/  PLOP3.LUT P1, PT, PT, PT, UP4, 0x80, 0x8 ;  /* 0x000000000008781c */ /* 0x000fe20003f2f048 */
[----:B------:R-:W-:Y:S01]  /*1940*/  IMAD.MOV.U32 R12, RZ, RZ, 0x1 ;  /* 0x00000001ff0c7424 */ /* 0x000fe200078e00ff */
[----:B------:R-:W-:Y:S01]  /*1950*/  ISETP.NE.AND P2, PT, R0, RZ, P3 ;  /* 0x000000ff0000720c */ /* 0x000fe20001f45270 */
[----:B------:R-:W-:Y:S01]  /*1960*/  USHF.L.U32 UR30, UR10, 0x7, URZ ;  /* 0x000000070a1e7899 */ /* 0x000fe200080006ff */
[----:B------:R-:W-:Y:S01]  /*1970*/  PLOP3.LUT P1, PT, P1, PT, PT, 0x8, 0x80 ;  /* 0x000000000080781c */ /* 0x000fe20000f2e170 */
[----:B------:R-:W-:Y:S01]  /*1980*/  UMOV UR15, 0x400 ;  /* 0x00000400000f7882 */ /* 0x000fe20000000000 */
[----:B------:R-:W-:Y:S01]  /*1990*/  USHF.L.U32 UR18, UR10, 0x5, URZ ;  /* 0x000000050a127899 */ /* 0x000fe200080006ff */
[----:B------:R-:W-:Y:S01]  /*19a0*/  CS2R R10, SRZ ;  /* 0x00000000000a7805 */ /* 0x000fe2000001ff00 */
[----:B------:R-:W-:Y:S01]  /*19b0*/  UISETP.NE.AND UP1, UPT, UR11, URZ, UPT ;  /* 0x000000ff0b00728c */ /* 0x000fe2000bf25270 */
[----:B------:R-:W-:Y:S01]  /*19c0*/  IMAD.MOV.U32 R9, RZ, RZ, RZ ;  /* 0x000000ffff097224 */ /* 0x000fe200078e00ff */
[----:B------:R-:W-:Y:S01]  /*19d0*/  ULEA UR15, UR54, UR15, 0x18 ;  /* 0x0000000f360f7291 */ /* 0x000fe2000f8ec0ff */
[----:B------:R-:W-:Y:S01]  /*19e0*/  IMAD.MOV.U32 R8, RZ, RZ, 0x1 ;  /* 0x00000001ff087424 */ /* 0x000fe200078e00ff */
[----:B------:R-:W-:Y:S01]  /*19f0*/  ULOP3.LUT UR30, UR30, 0x80, URZ, 0xc0, !UPT ;  /* 0x000000801e1e7892 */ /* 0x000fe2000f8ec0ff */
[----:B------:R-:W3:Y:S01]  /*1a00*/  LDCU UR17, c[0x0][0x370] ;  /* 0x00006e00ff1177ac */ /* 0x000ee20008000800 */
[----:B--2---:R-:W-:-:S02]  /*1a10*/  UIADD3 UR21, UPT, UPT, UR4, 0x3f, URZ ;  /* 0x0000003f04157890 */ /* 0x004fc4000fffe0ff */
[----:B------:R-:W-:Y:S02]  /*1a20*/  UIADD3 UR19, UPT, UPT, UR4, 0x7e, URZ ;  /* 0x0000007e04137890 */ /* 0x000fe4000fffe0ff */
[----:B------:R-:W-:Y:S02]  /*1a30*/  USHF.R.S32.HI UR5, URZ, 0x1f, UR21 ;  /* 0x0000001fff057899 */ /* 0x000fe40008011415 */
[----:B------:R-:W-:Y:S02]  /*1a40*/  UIADD3 UR4, UPT, UPT, UR4, -0x1, URZ ;  /* 0xffffffff04047890 */ /* 0x000fe4000fffe0ff */
[----:B------:R-:W-:Y:S02]  /*1a50*/  ULEA.HI UR21, UR5, UR21, URZ, 0x6 ;  /* 0x0000001505157291 */ /* 0x000fe4000f8f30ff */
[----:B------:R-:W-:Y:S02]  /*1a60*/  UISETP.GE.U32.AND UP2, UPT, UR4, -0x7f, UPT ;  /* 0xffffff810400788c */ /* 0x000fe4000bf46070 */
[----:B------:R-:W-:Y:S01]  /*1a70*/  USHF.R.S32.HI UR21, URZ, 0x6, UR21 ;  /* 0x00000006ff157899 */ /* 0x000fe20008011415 */
[----:B------:R-:W2:Y:S03]  /*1a80*/  LDCU.64 UR22, c[0x0][0x348] ;  /* 0x00006900ff1677ac */ /* 0x000ea60008000a00 */
[----:B------:R-:W-:Y:S01]  /*1a90*/  UISETP.LT.U32.AND UP0, UPT, UR21, 0x14, UPT ;  /* 0x000000141500788c */ /* 0x000fe2000bf01070 */
[----:B------:R-:W4:Y:S03]  /*1aa0*/  LDCU UR16, c[0x0][0x374] ;  /* 0x00006e80ff1077ac */ /* 0x000f260008000800 */
[----:B------:R-:W-:-:S02]  /*1ab0*/  USEL UR20, UR21, 0x14, UP0 ;  /* 0x0000001415147887 */ /* 0x000fc40008000000 */
[----:B------:R-:W-:Y:S02]  /*1ac0*/  ULOP3.LUT UR18, UR18, 0x20, URZ, 0xc0, !UPT ;  /* 0x0000002012127892 */ /* 0x000fe4000f8ec0ff */
[----:B------:R-:W-:Y:S02]  /*1ad0*/  UIADD3 UR25, UPT, UPT, UR20, -0x1, URZ ;  /* 0xffffffff14197890 */ /* 0x000fe4000fffe0ff */
[----:B------:R-:W-:Y:S02]  /*1ae0*/  @UP2 UIADD3 UR25, UPT, UPT, UR20, URZ, URZ ;  /* 0x000000ff14192290 */ /* 0x000fe4000fffe0ff */
[----:B------:R-:W-:Y:S02]  /*1af0*/  USEL UR26, UR26, 0x2, UP1 ;  /* 0x000000021a1a7887 */ /* 0x000fe40008800000 */
[----:B------:R-:W-:Y:S02]  /*1b00*/  UIADD3 UR24, UPT, UPT, UR25, 0x1, URZ ;  /* 0x0000000119187890 */ /* 0x000fe4000fffe0ff */
[----:B------:R-:W-:-:S02]  /*1b10*/  UIADD3 UR38, UPT, UPT, UR15, 0x4600, UR14 ;  /* 0x000046000f267890 */ /* 0x000fc4000fffe00e */
[----:B------:R-:W-:Y:S02]  /*1b20*/  ULEA.HI UR30, UR14, UR30, URZ, 0x1a ;  /* 0x0000001e0e1e7291 */ /* 0x000fe4000f8fd0ff */
[----:B------:R-:W-:Y:S02]  /*1b30*/  UIADD3 UR31, UPT, UPT, UR21, -UR20, URZ ;  /* 0x80000014151f7290 */ /* 0x000fe4000fffe0ff */
[----:B------:R-:W-:Y:S01]  /*1b40*/  UIADD3 UR25, UPT, UPT, -UR25, URZ, URZ ;  /* 0x000000ff19197290 */ /* 0x000fe2000fffe1ff */
[----:B--234-:R-:W-:-:S11]  /*1b50*/  UMOV UR29, URZ ;  /* 0x000000ff001d7c82 */ /* 0x01cfd60008000000 */
.L_x_43:
[----:B------:R-:W-:-:S09]  /*1b60*/  UISETP.NE.AND UP0, UPT, UR54, URZ, UPT ;  /* 0x000000ff3600728c */ /* 0x000fd2000bf05270 */
[----:B------:R-:W-:Y:S05]  /*1b70*/  BRA.U UP0, `(.L_x_24) ;  /* 0x0000000100287547 */ /* 0x000fea000b800000 */
[----:B------:R-:W-:Y:S02]  /*1b80*/  LEA R0, R9, UR15, 0x3 ;  /* 0x0000000f09007c11 */ /* 0x000fe4000f8e18ff */
[----:B------:R-:W-:-:S04]  /*1b90*/  SHF.L.U32 R2, R8, 0x1f, RZ ;  /* 0x0000001f08027819 */ /* 0x000fc800000006ff */
[----:B------:R-:W2:Y:S02]  /*1ba0*/  SYNCS.PHASECHK.TRANS64.TRYWAIT P0, [R0+URZ+0x1d0], R2 ;  /* 0x0001d002000075a7 */ /* 0x000ea400080011ff */
[----:B--2---:R-:W-:Y:S05]  /*1bb0*/  @!P0 BRA `(.L_x_25) ;  /* 0x00000060008c8947 */ /* 0x004fea0003800000 */
.L_x_130:
[----:B------:R-:W-:Y:S01]  /*1bc0*/  VIADD R9, R9, 0x1 ;  /* 0x0000000109097836 */ /* 0x000fe20000000000 */
[----:B------:R2:W-:Y:S04]  /*1bd0*/  SYNCS.ARRIVE.TRANS64.A1T0 RZ, [R0+URZ+0x1c0], RZ ;  /* 0x0001c0ff00ff79a7 */ /* 0x0005e800081000ff */
[----:B------:R-:W-:-:S04]  /*1be0*/  ISETP.NE.AND P0, PT, R9, 0x2, PT ;  /* 0x000000020900780c */ /* 0x000fc80003f05270 */
[----:B------:R-:W-:Y:S02]  /*1bf0*/  SEL R9, R9, RZ, P0 ;  /* 0x000000ff09097207 */ /* 0x000fe40000000000 */
[----:B--2---:R-:W-:-:S04]  /*1c00*/  SEL R0, RZ, 0x1, P0 ;  /* 0x00000001ff007807 */ /* 0x004fc80000000000 */
[----:B------:R-:W-:-:S07]  /*1c10*/  LOP3.LUT R8, R8, R0, RZ, 0x3c, !PT ;  /* 0x0000000008087212 */ /* 0x000fce00078e3cff */
.L_x_24:
[----:B------:R-:W-:Y:S01]  /*1c20*/  UISETP.GE.U32.AND UP0, UPT, UR19, 0x7f, UPT ;  /* 0x0000007f1300788c */ /* 0x000fe2000bf06070 */
[----:B------:R-:W-:Y:S01]  /*1c30*/  SHF.L.U32 R0, R12, 0x1f, RZ ;  /* 0x0000001f0c007819 */ /* 0x000fe200000006ff */
[----:B------:R-:W-:Y:S02]  /*1c40*/  ULEA.HI UR35, UR50, UR50, URZ, 0x1 ;  /* 0x0000003232237291 */ /* 0x000fe4000f8f08ff */
[----:B------:R-:W-:Y:S02]  /*1c50*/  ULEA UR4, UR29, UR15, 0x3 ;  /* 0x0000000f1d047291 */ /* 0x000fe4000f8e18ff */
[----:B------:R-:W-:Y:S02]  /*1c60*/  USHF.L.U32 UR35, UR35, 0x7, URZ ;  /* 0x0000000723237899 */ /* 0x000fe400080006ff */
[----:B------:R-:W-:Y:S02]  /*1c70*/  ULEA UR11, UR51, UR18, 0x6 ;  /* 0x00000012330b7291 */ /* 0x000fe4000f8e30ff */
[----:B------:R-:W-:-:S03]  /*1c80*/  ULOP3.LUT UR35, UR35, 0xffffff00, URZ, 0xc0, !UPT ;  /* 0xffffff0023237892 */ /* 0x000fc6000f8ec0ff */
[----:B------:R2:W3:Y:S01]  /*1c90*/  SYNCS.PHASECHK.TRANS64.TRYWAIT P0, [UR4+0xa0], R0 ;  /* 0x0000a000ff0075a7 */ /* 0x0004e20008001104 */
[----:B------:R-:W-:Y:S01]  /*1ca0*/  UIADD3 UR35, UPT, UPT, UR30, UR35, URZ ;  /* 0x000000231e237290 */ /* 0x000fe2000fffe0ff */
[----:B------:R-:W-:Y:S01]  /*1cb0*/  UMOV UR4, URZ ;  /* 0x000000ff00047c82 */ /* 0x000fe20008000000 */
[----:B------:R-:W-:Y:S10]  /*1cc0*/  BRA.U !UP0, `(.L_x_26) ;  /* 0x0000000108c47547 */ /* 0x000ff4000b800000 */
[----:B------:R-:W-:Y:S01]  /*1cd0*/  UMOV UR5, UR25 ;  /* 0x0000001900057c82 */ /* 0x000fe20008000000 */
[----:B------:R-:W-:Y:S01]  /*1ce0*/  UMOV UR7, UR29 ;  /* 0x0000001d00077c82 */ /* 0x000fe20008000000 */
[----:B------:R-:W-:-:S05]  /*1cf0*/  UMOV UR34, URZ ;  /* 0x000000ff00227c82 */ /* 0x000fca0008000000 */
.L_x_32:
[----:B------:R-:W-:Y:S01]  /*1d00*/  ULEA UR33, UR7, UR15, 0x3 ;  /* 0x0000000f07217291 */ /* 0x000fe2000f8e18ff */
[----:B---3--:R-:W-:Y:S01]  /*1d10*/  @P3 MOV R2, 0x5000 ;  /* 0x0000500000023802 */ /* 0x008fe20000000f00 */
[----:B-1-34-:R-:W-:Y:S10]  /*1d20*/  @P0 BRA `(.L_x_27) ;  /* 0x00000000000c0947 */ /* 0x01aff40003800000 */
[----:B------:R-:W-:-:S04]  /*1d30*/  SHF.L.U32 R3, R12, 0x1f, RZ ;  /* 0x0000001f0c037819 */ /* 0x000fc800000006ff */
[----:B------:R-:W3:Y:S02]  /*1d40*/  SYNCS.PHASECHK.TRANS64.TRYWAIT P0, [UR33+0xa0], R3 ;  /* 0x0000a003ff0075a7 */ /* 0x000ee40008001121 */
[----:B---3--:R-:W-:Y:S05]  /*1d50*/  @!P0 BRA `(.L_x_28) ;  /* 0x0000006000388947 */ /* 0x008fea0003800000 */
.L_x_27:
[----:B------:R3:W-:Y:S01]  /*1d60*/  @P3 SYNCS.ARRIVE.TRANS64 RZ, [UR33], R2 ;  /* 0x00000002ffff39a7 */ /* 0x0007e20008000021 */
[----:B------:R-:W-:Y:S02]  /*1d70*/  ULOP3.LUT UR4, UR26, 0x2, URZ, 0xfc, !UPT ;  /* 0x000000021a047892 */ /* 0x000fe4000f8efcff */
[----:B------:R-:W-:Y:S02]  /*1d80*/  UIADD3 UR5, UPT, UPT, UR5, 0x1, URZ ;  /* 0x0000000105057890 */ /* 0x000fe4000fffe0ff */
[----:B------:R-:W-:Y:S02]  /*1d90*/  UISETP.NE.AND UP0, UPT, UR4, 0x2, UPT ;  /* 0x000000020400788c */ /* 0x000fe4000bf05270 */
[----:B------:R-:W-:-:S07]  /*1da0*/  UISETP.NE.AND UP2, UPT, UR5, 0x1, UPT ;  /* 0x000000010500788c */ /* 0x000fce000bf45270 */
[----:B------:R-:W-:Y:S05]  /*1db0*/  BRA.U UP0, `(.L_x_29) ;  /* 0x0000000100047547 */ /* 0x000fea000b800000 */
[----:B-1----:R-:W-:Y:S05]  /*1dc0*/  BPT.TRAP 0x1 ;  /* 0x000000040000795c */ /* 0x002fea0000300000 */
.L_x_29:
[----:B------:R-:W-:Y:S04]  /*1dd0*/  BSSY.RECONVERGENT B0, `(.L_x_30) ;  /* 0x0000003000007945 */ /* 0x000fe80003800200 */
[----:B------:R-:W-:Y:S05]  /*1de0*/  @!P2 BRA `(.L_x_31) ;  /* 0x000000000004a947 */ /* 0x000fea0003800000 */
[----:B-1----:R-:W-:Y:S05]  /*1df0*/  BPT.TRAP 0x1 ;  /* 0x000000040000795c */ /* 0x002fea0000300000 */
.L_x_31:
[----:B-1----:R-:W-:Y:S05]  /*1e00*/  BSYNC.RECONVERGENT B0 ;  /* 0x0000000000007941 */ /* 0x002fea0003800200 */
.L_x_30:
[----:B------:R-:W-:Y:S02]  /*1e10*/  UIADD3 UR29, UPT, UPT, UR7, 0x1, URZ ;  /* 0x00000001071d7890 */ /* 0x000fe4000fffe0ff */
[----:B------:R-:W-:Y:S02]  /*1e20*/  ULEA UR32, UR7, UR14, 0xd ;  /* 0x0000000e07207291 */ /* 0x000fe4000f8e68ff */
[----:B------:R-:W-:Y:S02]  /*1e30*/  UISETP.NE.AND UP0, UPT, UR29, 0x14, UPT ;  /* 0x000000141d00788c */ /* 0x000fe4000bf05270 */
[----:B------:R-:W-:Y:S02]  /*1e40*/  UIADD3 UR44, UP1, UPT, UR22, 0x80, URZ ;  /* 0x00000080162c7890 */ /* 0x000fe4000ff3e0ff */
[----:B------:R-:W-:Y:S02]  /*1e50*/  USEL UR6, URZ, 0x1, UP0 ;  /* 0x00000001ff067887 */ /* 0x000fe40008000000 */
[----:B------:R-:W-:-:S02]  /*1e60*/  USEL UR29, UR29, URZ, UP0 ;  /* 0x000000ff1d1d7287 */ /* 0x000fc40008000000 */
[----:B------:R-:W-:Y:S02]  /*1e70*/  ULEA UR8, UR7, UR15, 0xb ;  /* 0x0000000f07087291 */ /* 0x000fe4000f8e58ff */
[----:B------:R-:W-:Y:S01]  /*1e80*/  UIADD3 UR42, UP0, UPT, UR22, 0x180, URZ ;  /* 0x00000180162a7890 */ /* 0x000fe2000ff1e0ff */
[----:B------:R-:W-:Y:S01]  /*1e90*/  LOP3.LUT R12, R12, UR6, RZ, 0x3c, !PT ;  /* 0x000000060c0c7c12 */ /* 0x000fe2000f8e3cff */
[----:B------:R-:W-:Y:S02]  /*1ea0*/  ULEA UR4, UR29, UR15, 0x3 ;  /* 0x0000000f1d047291 */ /* 0x000fe4000f8e18ff */
[----:B------:R-:W-:Y:S01]  /*1eb0*/  ULOP3.LUT UR33, UR33, 0xfefffff8, URZ, 0xc0, !UPT ;  /* 0xfefffff821217892 */ /* 0x000fe2000f8ec0ff */
[----:B--2---:R-:W-:Y:S01]  /*1ec0*/  SHF.L.U32 R0, R12, 0x1f, RZ ;  /* 0x0000001f0c007819 */ /* 0x004fe200000006ff */
[----:B------:R-:W-:Y:S02]  /*1ed0*/  UIADD3.X UR45, UPT, UPT, URZ, UR23, URZ, UP1, !UPT ;  /* 0x00000017ff2d7290 */ /* 0x000fe40008ffe4ff */
[----:B------:R-:W-:-:S02]  /*1ee0*/  UIADD3 UR32, UPT, UPT, UR15, 0x4600, UR32 ;  /* 0x000046000f207890 */ /* 0x000fc4000fffe020 */
[----:B------:R-:W-:Y:S01]  /*1ef0*/  UPRMT UR6, URZ, 0x5410, UR13 ;  /* 0x00005410ff067896 */ /* 0x000fe2000800000d */
[----:B------:R4:W1:Y:S01]  /*1f00*/  SYNCS.PHASECHK.TRANS64.TRYWAIT P0, [UR4+0xa0], R0 ;  /* 0x0000a000ff0075a7 */ /* 0x0008620008001104 */
[----:B------:R-:W-:Y:S02]  /*1f10*/  UIADD3 UR8, UPT, UPT, UR8, 0x2c600, URZ ;  /* 0x0002c60008087890 */ /* 0x000fe4000fffe0ff */
[----:B------:R-:W-:Y:S01]  /*1f20*/  UIADD3.X UR43, UPT, UPT, URZ, UR23, URZ, UP0, !UPT ;  /* 0x00000017ff2b7290 */ /* 0x000fe200087fe4ff */
[----:B------:R-:W-:Y:S01]  /*1f30*/  UMOV UR40, 0x0 ;  /* 0x0000000000287882 */ /* 0x000fe20000000000 */
[----:B------:R-:W-:Y:S01]  /*1f40*/  UMOV UR41, 0x10000000 ;  /* 0x1000000000297882 */ /* 0x000fe20000000000 */
[----:B------:R-:W-:Y:S01]  /*1f50*/  UMOV UR10, UR34 ;  /* 0x00000022000a7c82 */ /* 0x000fe20008000000 */
[----:B------:R-:W-:Y:S01]  /*1f60*/  UMOV UR12, UR36 ;  /* 0x00000024000c7c82 */ /* 0x000fe20008000000 */
[----:B------:R-:W-:Y:S01]  /*1f70*/  UMOV UR9, UR33 ;  /* 0x0000002100097c82 */ /* 0x000fe20008000000 */
[----:B------:R2:W-:Y:S01]  /*1f80*/  UTMALDG.3D.MULTICAST.2CTA [UR32], [UR44], UR6, desc[UR40] ;  /* 0x000028202c0073b4 */ /* 0x0005e20008211806 */
[----:B------:R-:W-:Y:S01]  /*1f90*/  UMOV UR4, UR24 ;  /* 0x0000001800047c82 */ /* 0x000fe20008000000 */
[----:B------:R-:W-:Y:S01]  /*1fa0*/  UMOV UR7, UR29 ;  /* 0x0000001d00077c82 */ /* 0x000fe20008000000 */
[----:B------:R4:W-:Y:S01]  /*1fb0*/  UTMALDG.3D.2CTA [UR8], [UR42], desc[UR40] ;  /* 0x000028082a0075b4 */ /* 0x0009e20008211000 */
[----:B--2---:R-:W-:Y:S01]  /*1fc0*/  UIADD3 UR34, UPT, UPT, UR34, 0x40, URZ ;  /* 0x0000004022227890 */ /* 0x004fe2000fffe0ff */
[----:B------:R-:W-:Y:S11]  /*1fd0*/  BRA.U UP2, `(.L_x_32) ;  /* 0xfffffffd02487547 */ /* 0x000ff6000b83ffff */
.L_x_26:
[----:B------:R-:W-:Y:S01]  /*1fe0*/  ULEA UR5, UR29, UR15, 0x3 ;  /* 0x0000000f1d057291 */ /* 0x000fe2000f8e18ff */
[----:B--2-4-:R-:W-:Y:S01]  /*1ff0*/  SHF.L.U32 R0, R12, 0x1f, RZ ;  /* 0x0000001f0c007819 */ /* 0x014fe200000006ff */
[----:B------:R-:W-:Y:S01]  /*2000*/  @!P1 SYNCS.ARRIVE.TRANS64.A1T0 RZ, [UR15+0x158], RZ ;  /* 0x000158ffffff99a7 */ /* 0x000fe2000810000f */
[----:B------:R-:W-:-:S06]  /*2010*/  UISETP.GT.AND UP0, UPT, UR21, UR20, UPT ;  /* 0x000000141500728c */ /* 0x000fcc000bf04270 */
[----:B-1-3--:R1:W2:Y:S03]  /*2020*/  SYNCS.PHASECHK.TRANS64.TRYWAIT P0, [UR5+0xa0], R0 ;  /* 0x0000a000ff0075a7 */ /* 0x00a2a60008001105 */
[----:B------:R-:W-:Y:S05]  /*2030*/  BRA.U !UP0, `(.L_x_33) ;  /* 0x0000000108b87547 */ /* 0x000fea000b800000 */
[----:B------:R-:W-:Y:S01]  /*2040*/  UIADD3 UR5, UPT, UPT, UR31, UR4, URZ ;  /* 0x000000041f057290 */ /* 0x000fe2000fffe0ff */
[----:B------:R-:W-:-:S11]  /*2050*/  UMOV UR7, UR29 ;  /* 0x0000001d00077c82 */ /* 0x000fd60008000000 */
.L_x_39:
[----:B------:R-:W-:Y:S01]  /*2060*/  ULEA UR33, UR7, UR15, 0x3 ;  /* 0x0000000f07217291 */ /* 0x000fe2000f8e18ff */
[----:B--2---:R-:W-:Y:S01]  /*2070*/  @P3 MOV R2, 0x5000 ;  /* 0x0000500000023802 */ /* 0x004fe20000000f00 */
[----:B--2-4-:R-:W-:Y:S10]  /*2080*/  @P0 BRA `(.L_x_34) ;  /* 0x00000000000c0947 */ /* 0x014ff40003800000 */
[----:B------:R-:W-:-:S04]  /*2090*/  SHF.L.U32 R3, R12, 0x1f, RZ ;  /* 0x0000001f0c037819 */ /* 0x000fc800000006ff */
[----:B------:R-:W2:Y:S02]  /*20a0*/  SYNCS.PHASECHK.TRANS64.TRYWAIT P0, [UR33+0xa0], R3 ;  /* 0x0000a003ff0075a7 */ /* 0x000ea40008001121 */
[----:B--2---:R-:W-:Y:S05]  /*20b0*/  @!P0 BRA `(.L_x_35) ;  /* 0x0000005c00788947 */ /* 0x004fea0003800000 */
.L_x_34:
[----:B------:R2:W-:Y:S01]  /*20c0*/  @P3 SYNCS.ARRIVE.TRANS64 RZ, [UR33], R2 ;  /* 0x00000002ffff39a7 */ /* 0x0005e20008000021 */
[----:B------:R-:W-:-:S04]  /*20d0*/  ULOP3.LUT UR6, UR26, 0x2, URZ, 0xfc, !UPT ;  /* 0x000000021a067892 */ /* 0x000fc8000f8efcff */
[----:B------:R-:W-:-:S09]  /*20e0*/  UISETP.NE.AND UP0, UPT, UR6, 0x2, UPT ;  /* 0x000000020600788c */ /* 0x000fd2000bf05270 */
[----:B------:R-:W-:Y:S05]  /*20f0*/  BRA.U UP0, `(.L_x_36) ;  /* 0x0000000100047547 */ /* 0x000fea000b800000 */
[----:B------:R-:W-:Y:S05]  /*2100*/  BPT.TRAP 0x1 ;  /* 0x000000040000795c */ /* 0x000fea0000300000 */
.L_x_36:
[----:B------:R-:W-:Y:S04]  /*2110*/  BSSY.RECONVERGENT B0, `(.L_x_37) ;  /* 0x0000003000007945 */ /* 0x000fe80003800200 */
[----:B------:R-:W-:Y:S05]  /*2120*/  @!P2 BRA `(.L_x_38) ;  /* 0x000000000004a947 */ /* 0x000fea0003800000 */
[----:B------:R-:W-:Y:S05]  /*2130*/  BPT.TRAP 0x1 ;  /* 0x000000040000795c */ /* 0x000fea0000300000 */
.L_x_38:
[----:B------:R-:W-:Y:S05]  /*2140*/  BSYNC.RECONVERGENT B0 ;  /* 0x0000000000007941 */ /* 0x000fea0003800200 */
.L_x_37:
[----:B------:R-:W-:Y:S02]  /*2150*/  UIADD3 UR29, UPT, UPT, UR7, 0x1, URZ ;  /* 0x00000001071d7890 */ /* 0x000fe4000fffe0ff */
[----:B------:R-:W-:Y:S02]  /*2160*/  UIADD3 UR44, UP1, UPT, UR22, 0x80, URZ ;  /* 0x00000080162c7890 */ /* 0x000fe4000ff3e0ff */
[----:B------:R-:W-:Y:S02]  /*2170*/  UISETP.NE.AND UP0, UPT, UR29, 0x14, UPT ;  /* 0x000000141d00788c */ /* 0x000fe4000bf05270 */
[----:B------:R-:W-:Y:S02]  /*2180*/  USHF.L.U32 UR34, UR4, 0x6, URZ ;  /* 0x0000000604227899 */ /* 0x000fe400080006ff */
[----:B------:R-:W-:Y:S02]  /*2190*/  USEL UR8, URZ, 0x1, UP0 ;  /* 0x00000001ff087887 */ /* 0x000fe40008000000 */
[----:B------:R-:W-:-:S02]  /*21a0*/  USEL UR29, UR29, URZ, UP0 ;  /* 0x000000ff1d1d7287 */ /* 0x000fc40008000000 */
[----:B------:R-:W-:Y:S02]  /*21b0*/  UIADD3 UR42, UP0, UPT, UR22, 0x180, URZ ;  /* 0x00000180162a7890 */ /* 0x000fe4000ff1e0ff */
[----:B------:R-:W-:Y:S01]  /*21c0*/  ULEA UR6, UR29, UR15, 0x3 ;  /* 0x0000000f1d067291 */ /* 0x000fe2000f8e18ff */
[----:B------:R-:W-:Y:S01]  /*21d0*/  LOP3.LUT R12, R12, UR8, RZ, 0x3c, !PT ;  /* 0x000000080c0c7c12 */ /* 0x000fe2000f8e3cff */
[----:B------:R-:W-:Y:S02]  /*21e0*/  ULEA UR8, UR7, UR15, 0xb ;  /* 0x0000000f07087291 */ /* 0x000fe4000f8e58ff */
[----:B------:R-:W-:Y:S01]  /*21f0*/  ULOP3.LUT UR33, UR33, 0xfefffff8, URZ, 0xc0, !UPT ;  /* 0xfefffff821217892 */ /* 0x000fe2000f8ec0ff */
[----:B-1----:R-:W-:Y:S01]  /*2200*/  SHF.L.U32 R0, R12, 0x1f, RZ ;  /* 0x0000001f0c007819 */ /* 0x002fe200000006ff */
[----:B------:R-:W-:Y:S02]  /*2210*/  ULEA UR32, UR7, UR38, 0xd ;  /* 0x0000002607207291 */ /* 0x000fe4000f8e68ff */
[----:B------:R-:W-:Y:S01]  /*2220*/  UIADD3.X UR45, UPT, UPT, URZ, UR23, URZ, UP1, !UPT ;  /* 0x00000017ff2d7290 */ /* 0x000fe20008ffe4ff */
[----:B------:R3:W4:Y:S01]  /*2230*/  SYNCS.PHASECHK.TRANS64.TRYWAIT P0, [UR6+0xa0], R0 ;  /* 0x0000a000ff0075a7 */ /* 0x0007220008001106 */
[----:B------:R-:W-:-:S02]  /*2240*/  UPRMT UR6, URZ, 0x5410, UR13 ;  /* 0x00005410ff067896 */ /* 0x000fc4000800000d */
        /* <DEDUP_REMOVED lines=8> */
[----:B------:R-:W-:Y:S01]  /*22d0*/  UIADD3 UR4, UPT, UPT, UR4, 0x1, URZ ;  /* 0x0000000104047890 */ /* 0x000fe2000fffe0ff */
[----:B------:R-:W-:-:S03]  /*22e0*/  UMOV UR7, UR29 ;  /* 0x0000001d00077c82 */ /* 0x000fc60008000000 */
[----:B------:R-:W-:Y:S01]  /*22f0*/  UISETP.NE.AND UP0, UPT, UR4, UR5, UPT ;  /* 0x000000050400728c */ /* 0x000fe2000bf05270 */
[----:B------:R3:W-:Y:S08]  /*2300*/  UTMALDG.3D.2CTA [UR8], [UR42], desc[UR40] ;  /* 0x000028082a0075b4 */ /* 0x0007f00008211000 */
[----:B---3--:R-:W-:Y:S05]  /*2310*/  BRA.U UP0, `(.L_x_39) ;  /* 0xfffffffd00507547 */ /* 0x008fea000b83ffff */
.L_x_33:
[C---:B------:R-:W-:Y:S01]  /*2320*/  LEA R3, R11.reuse, UR15, 0x3 ;  /* 0x0000000f0b037c11 */ /* 0x040fe2000f8e18ff */
[----:B------:R-:W-:Y:S01]  /*2330*/  NOP ;  /* 0x0000000000007918 */ /* 0x000fe20000000000 */
[----:B-1----:R-:W-:Y:S02]  /*2340*/  SHF.L.U32 R0, R10, 0x1f, RZ ;  /* 0x0000001f0a007819 */ /* 0x002fe400000006ff */
[----:B------:R-:W-:Y:S02]  /*2350*/  LEA R4, R11, UR15, 0x4 ;  /* 0x0000000f0b047c11 */ /* 0x000fe4000f8e20ff */
[----:B--2-4-:R-:W1:Y:S02]  /*2360*/  SYNCS.PHASECHK.TRANS64.TRYWAIT P0, [R3+URZ+0x160], R0 ;  /* 0x00016000030075a7 */ /* 0x014e6400080011ff */
[----:B-1----:R-:W-:Y:S05]  /*2370*/  @!P0 BRA `(.L_x_40) ;  /* 0x0000005800e08947 */ /* 0x002fea0003800000 */
.L_x_133:
[----:B------:R-:W2:Y:S01]  /*2380*/  LDS.128 R4, [R4+0x1f0] ;  /* 0x0001f00004047984 */ /* 0x000ea20000000c00 */
[----:B------:R-:W-:Y:S01]  /*2390*/  UISETP.GE.AND UP0, UPT, UR37, 0x1, UPT ;  /* 0x000000012500788c */ /* 0x000fe2000bf06270 */
[----:B------:R-:W-:Y:S01]  /*23a0*/  @!PT LDS RZ, [RZ] ;  /* 0x00000000fffff984 */ /* 0x000fe20000000800 */
[----:B------:R-:W-:Y:S01]  /*23b0*/  @!PT LDS RZ, [RZ] ;  /* 0x00000000fffff984 */ /* 0x000fe20000000800 */
[----:B------:R-:W-:Y:S01]  /*23c0*/  @!PT LDS RZ, [RZ] ;  /* 0x00000000fffff984 */ /* 0x000fe20000000800 */
[----:B------:R-:W-:Y:S01]  /*23d0*/  @!PT LDS RZ, [RZ] ;  /* 0x00000000fffff984 */ /* 0x000fe20000000800 */
[----:B------:R3:W-:Y:S06]  /*23e0*/  MEMBAR.ALL.CTA ;  /* 0x0000000000007992 */ /* 0x0007ec0000008000 */
[----:B---3--:R-:W3:Y:S01]  /*23f0*/  FENCE.VIEW.ASYNC.S ;  /* 0x00000000000073c6 */ /* 0x008ee20000000000 */
[----:B--2---:R-:W-:-:S13]  /*2400*/  LOP3.LUT P0, RZ, R6, 0x1, RZ, 0xc0, !PT ;  /* 0x0000000106ff7812 */ /* 0x004fda000780c0ff */
[----:B---3--:R-:W-:Y:S01]  /*2410*/  VOTEU.ANY UP1, P0 ;  /* 0x0000000000ff7886 */ /* 0x008fe20000020100 */
[----:B------:R-:W-:-:S13]  /*2420*/  PLOP3.LUT P0, PT, PT, PT, UP1, 0x80, 0x8 ;  /* 0x000000000008781c */ /* 0x000fda0003f0f018 */
[----:B-1----:R-:W-:Y:S02]  /*2430*/  @P0 LOP3.LUT R0, R5, 0xffff, RZ, 0xc0, !PT ;  /* 0x0000ffff05000812 */ /* 0x002fe400078ec0ff */
[----:B------:R-:W-:Y:S02]  /*2440*/  @P0 MOV R2, R4 ;  /* 0x0000000400020202 */ /* 0x000fe40000000f00 */
[----:B------:R-:W-:Y:S01]  /*2450*/  @P0 R2UR UR5, R0 ;  /* 0x00000000000502ca */ /* 0x000fe200000e0000 */
[----:B------:R-:W-:Y:S01]  /*2460*/  VIADD R0, R3, 0x170 ;  /* 0x0000017003007836 */ /* 0x000fe20000000000 */
[----:B------:R-:W-:Y:S02]  /*2470*/  @P0 SHF.R.U32.HI R4, RZ, 0x10, R5 ;  /* 0x00000010ff040819 */ /* 0x000fe40000011605 */
[----:B------:R-:W-:Y:S02]  /*2480*/  @P0 R2UR UR6, R2 ;  /* 0x00000000020602ca */ /* 0x000fe400000e0000 */
[----:B------:R-:W-:-:S02]  /*2490*/  PRMT R0, RZ, 0x654, R0 ;  /* 0x00000654ff007816 */ /* 0x000fc40000000000 */
[----:B------:R-:W-:Y:S02]  /*24a0*/  @P0 R2UR UR4, R4 ;  /* 0x00000000040402ca */ /* 0x000fe400000e0000 */
[----:B------:R1:W-:Y:S03]  /*24b0*/  SYNCS.ARRIVE.TRANS64.RED.A1T0 RZ, [R0+URZ], RZ ;  /* 0x000000ff00ff79a7 */ /* 0x0003e600081004ff */
[----:B------:R-:W-:-:S04]  /*24c0*/  @UP1 UMOV UR27, UR5 ;  /* 0x00000005001b1c82 */ /* 0x000fc80008000000 */
[----:B------:R-:W-:-:S04]  /*24d0*/  @UP1 UMOV UR28, UR6 ;  /* 0x00000006001c1c82 */ /* 0x000fc80008000000 */
[----:B------:R-:W-:Y:S01]  /*24e0*/  @UP1 UMOV UR36, UR4 ;  /* 0x0000000400241c82 */ /* 0x000fe20008000000 */
[----:B------:R-:W-:Y:S05]  /*24f0*/  BRA.U !UP0, `(.L_x_41) ;  /* 0x0000000108b87547 */ /* 0x000fea000b800000 */
[----:B------:R-:W2:Y:S01]  /*2500*/  LDCU.128 UR4, c[0x0][0xb10] ;  /* 0x00016200ff0477ac */ /* 0x000ea20008000c00 */
[----:B------:R-:W3:Y:S01]  /*2510*/  LDCU UR10, c[0x0][0xb20] ;  /* 0x00016400ff0a77ac */ /* 0x000ee20008000800 */
[----:B------:R-:W4:Y:S01]  /*2520*/  LDCU UR11, c[0x0][0xb0c] ;  /* 0x00016180ff0b77ac */ /* 0x000f220008000800 */
[----:B------:R-:W1:Y:S01]  /*2530*/  LDCU.64 UR8, c[0x0][0xb28] ;  /* 0x00016500ff0877ac */ /* 0x000e620008000a00 */
[----:B------:R-:W-:Y:S02]  /*2540*/  UISETP.NE.AND UP3, UPT, UR37, 0x1, UPT ;  /* 0x000000012500788c */ /* 0x000fe4000bf65270 */
[----:B--2---:R-:W-:Y:S02]  /*2550*/  UIMAD.WIDE.U32 UR40, UR16, UR7, URZ ;  /* 0x00000007102872a5 */ /* 0x004fe4000f8e00ff */
[----:B------:R-:W-:Y:S02]  /*2560*/  UIMAD.WIDE.U32 UR32, UR27, UR7, URZ ;  /* 0x000000071b2072a5 */ /* 0x000fe4000f8e00ff */
[----:B------:R-:W-:-:S02]  /*2570*/  UIMAD.WIDE.U32 UR34, UR17, UR4, URZ ;  /* 0x00000004112272a5 */ /* 0x000fc4000f8e00ff */
[----:B------:R-:W-:Y:S01]  /*2580*/  UISETP.NE.AND UP0, UPT, UR6, 0x1, UPT ;  /* 0x000000010600788c */ /* 0x000fe2000bf05270 */
[----:B------:R-:W-:Y:S01]  /*2590*/  UMOV UR7, UR41 ;  /* 0x0000002900077c82 */ /* 0x000fe20008000000 */
[----:B----4-:R-:W-:Y:S02]  /*25a0*/  UISETP.NE.AND UP2, UPT, UR11, 0x1, UPT ;  /* 0x000000010b00788c */ /* 0x010fe4000bf45270 */
[----:B---3--:R-:W-:Y:S02]  /*25b0*/  USHF.R.U32.HI UR7, URZ, UR10, UR7 ;  /* 0x0000000aff077299 */ /* 0x008fe40008011607 */
[----:B------:R-:W-:Y:S02]  /*25c0*/  USHF.R.U32.HI UR12, URZ, UR5, UR35 ;  /* 0x00000005ff0c7299 */ /* 0x000fe40008011623 */
[----:B------:R-:W-:Y:S02]  /*25d0*/  USEL UR7, UR16, UR7, !UP0 ;  /* 0x0000000710077287 */ /* 0x000fe4000c000000 */
[----:B------:R-:W-:-:S02]  /*25e0*/  USEL UR12, UR17, UR12, !UP2 ;  /* 0x0000000c110c7287 */ /* 0x000fc4000d000000 */
[----:B-1----:R-:W-:Y:S02]  /*25f0*/  UIMAD.WIDE.U32 UR40, UR7, UR8, URZ ;  /* 0x00000008072872a5 */ /* 0x002fe4000f8e00ff */
        /* <DEDUP_REMOVED lines=30> */
.L_x_41:
[----:B------:R-:W2:Y:S02]  /*27e0*/  LDCU UR4, c[0x0][0xb30] ;  /* 0x00016600ff0477ac */ /* 0x000ea40008000800 */
[----:B--2---:R-:W-:-:S09]  /*27f0*/  UISETP.NE.AND UP0, UPT, UR4, 0x1, UPT ;  /* 0x000000010400788c */ /* 0x004fd2000bf05270 */
        /* <DEDUP_REMOVED lines=13> */
[----:B------:R-:W-:Y:S02]  /*28d0*/  UIADD3 UR4, UPT, UPT, UR5, -UR8, URZ ;  /* 0x8000000805047290 */ /* 0x000fe4000fffe0ff */
[----:B------:R-:W-:Y:S02]  /*28e0*/  UIADD3 UR5, UPT, UPT, -UR5, UR8, URZ ;  /* 0x0000000805057290 */ /* 0x000fe4000fffe1ff */
[----:B------:R-:W-:Y:S02]  /*28f0*/  UIMAD UR27, UR4, UR6, UR27 ;  /* 0x00000006041b72a4 */ /* 0x000fe4000f8e021b */
[----:B------:R-:W-:-:S12]  /*2900*/  UIMAD UR28, UR5, UR9, UR28 ;  /* 0x00000009051c72a4 */ /* 0x000fd8000f8e021c */
.L_x_42:
[----:B------:R-:W-:Y:S01]  /*2910*/  VIADD R11, R11, 0x1 ;  /* 0x000000010b0b7836 */ /* 0x000fe20000000000 */
[----:B------:R-:W-:Y:S01]  /*2920*/  PLOP3.LUT P1, PT, PT, PT, PT, 0x80, 0x8 ;  /* 0x000000000008781c */ /* 0x000fe20003f2f070 */
[----:B------:R-:W-:Y:S02]  /*2930*/  UIADD3 UR50, UPT, UPT, UR28, UR49, URZ ;  /* 0x000000311c327290 */ /* 0x000fe4000fffe0ff */
[----:B------:R-:W-:Y:S01]  /*2940*/  UIADD3 UR51, UPT, UPT, UR27, UR48, URZ ;  /* 0x000000301b337290 */ /* 0x000fe2000fffe0ff */
[----:B------:R-:W-:-:S04]  /*2950*/  ISETP.NE.AND P0, PT, R11, 0x2, PT ;  /* 0x000000020b00780c */ /* 0x000fc80003f05270 */
[----:B-1----:R-:W-:Y:S02]  /*2960*/  SEL R0, RZ, 0x1, P0 ;  /* 0x00000001ff007807 */ /* 0x002fe40000000000 */
[----:B------:R-:W-:Y:S02]  /*2970*/  SEL R11, R11, RZ, P0 ;  /* 0x000000ff0b0b7207 */ /* 0x000fe40000000000 */
[----:B------:R-:W-:Y:S01]  /*2980*/  LOP3.LUT R10, R10, R0, RZ, 0x3c, !PT ;  /* 0x000000000a0a7212 */ /* 0x000fe200078e3cff */
[----:B------:R-:W-:Y:S06]  /*2990*/  BRA.U UP1, `(.L_x_43) ;  /* 0xfffffff101707547 */ /* 0x000fec000b83ffff */
[----:B------:R-:W-:Y:S01]  /*29a0*/  UIADD3 UR15, UPT, UPT, UR15, 0xa0, URZ ;  /* 0x000000a00f0f7890 */ /* 0x000fe2000fffe0ff */
[----:B------:R-:W-:-:S03]  /*29b0*/  SHF.L.U32 R2, R12, 0x1f, RZ ;  /* 0x0000001f0c027819 */ /* 0x000fc600000006ff */
[----:B------:R-:W-:-:S09]  /*29c0*/  ULEA UR4, UR29, UR15, 0x3 ;  /* 0x0000000f1d047291 */ /* 0x000fd2000f8e18ff */
[----:B------:R-:W1:Y:S02]  /*29d0*/  SYNCS.PHASECHK.TRANS64.TRYWAIT P0, [UR4], R2 ;  /* 0x00000002ff0075a7 */ /* 0x000e640008001104 */
[----:B-1----:R-:W-:Y:S05]  /*29e0*/  @!P0 BRA `(.L_x_44) ;  /* 0x0000005400588947 */ /* 0x002fea0003800000 */
.L_x_135:
[----:B------:R-:W-:-:S04]  /*29f0*/  UIADD3 UR5, UPT, UPT, UR29, 0x1, URZ ;  /* 0x000000011d057890 */ /* 0x000fc8000fffe0ff */
[----:B------:R-:W-:-:S04]  /*2a00*/  UISETP.NE.AND UP0, UPT, UR5, 0x14, UPT ;  /* 0x000000140500788c */ /* 0x000fc8000bf05270 */
[----:B------:R-:W-:Y:S02]  /*2a10*/  USEL UR6, URZ, 0x1, UP0 ;  /* 0x00000001ff067887 */ /* 0x000fe40008000000 */
[----:B------:R-:W-:-:S04]  /*2a20*/  USEL UR5, UR5, URZ, UP0 ;  /* 0x000000ff05057287 */ /* 0x000fc80008000000 */
[----:B------:R-:W-:Y:S01]  /*2a30*/  ULEA UR4, UR5, UR15, 0x3 ;  /* 0x0000000f05047291 */ /* 0x000fe2000f8e18ff */
[----:B-1----:R-:W-:-:S04]  /*2a40*/  LOP3.LUT R2, R12, UR6, RZ, 0x3c, !PT ;  /* 0x000000060c027c12 */ /* 0x002fc8000f8e3cff */
[----:B------:R-:W-:-:S04]  /*2a50*/  SHF.L.U32 R3, R2, 0x1f, RZ ;  /* 0x0000001f02037819 */ /* 0x000fc800000006ff */
[----:B------:R-:W1:Y:S02]  /*2a60*/  SYNCS.PHASECHK.TRANS64.TRYWAIT P0, [UR4], R3 ;  /* 0x00000003ff0075a7 */ /* 0x000e640008001104 */
[----:B-1----:R-:W-:Y:S05]  /*2a70*/  @!P0 BRA `(.L_x_45) ;  /* 0x00000054004c8947 */ /* 0x002fea0003800000 */
.L_x_137:
[----:B------:R-:W-:-:S04]  /*2a80*/  UIADD3 UR5, UPT, UPT, UR5, 0x1, URZ ;  /* 0x0000000105057890 */ /* 0x000fc8000fffe0ff */
[----:B------:R-:W-:-:S04]  /*2a90*/  UISETP.NE.AND UP0, UPT, UR5, 0x14, UPT ;  /* 0x000000140500788c */ /* 0x000fc8000bf05270 */
[----:B------:R-:W-:Y:S02]  /*2aa0*/  USEL UR6, URZ, 0x1, UP0 ;  /* 0x00000001ff067887 */ /* 0x000fe40008000000 */
[----:B------:R-:W-:-:S04]  /*2ab0*/  USEL UR5, UR5, URZ, UP0 ;  /* 0x000000ff05057287 */ /* 0x000fc80008000000 */
[----:B------:R-:W-:Y:S01]  /*2ac0*/  ULEA UR4, UR5, UR15, 0x3 ;  /* 0x0000000f05047291 */ /* 0x000fe2000f8e18ff */
[----:B------:R-:W-:-:S04]  /*2ad0*/  LOP3.LUT R2, R2, UR6, RZ, 0x3c, !PT ;  /* 0x0000000602027c12 */ /* 0x000fc8000f8e3cff */
[----:B-1----:R-:W-:-:S04]  /*2ae0*/  SHF.L.U32 R3, R2, 0x1f, RZ ;  /* 0x0000001f02037819 */ /* 0x002fc800000006ff */
[----:B------:R-:W1:Y:S02]  /*2af0*/  SYNCS.PHASECHK.TRANS64.TRYWAIT P0, [UR4], R3 ;  /* 0x00000003ff0075a7 */ /* 0x000e640008001104 */
[----:B-1----:R-:W-:Y:S05]  /*2b00*/  @!P0 BRA `(.L_x_46) ;  /* 0x0000005400408947 */ /* 0x002fea0003800000 */
.L_x_139:
        /* <DEDUP_REMOVED lines=9> */
.L_x_141:
        /* <DEDUP_REMOVED lines=9> */
.L_x_143:
        /* <DEDUP_REMOVED lines=9> */
.L_x_145:
        /* <DEDUP_REMOVED lines=9> */
.L_x_147:
        /* <DEDUP_REMOVED lines=9> */
.L_x_149:
        /* <DEDUP_REMOVED lines=9> */
.L_x_151:
        /* <DEDUP_REMOVED lines=9> */
.L_x_153:
        /* <DEDUP_REMOVED lines=9> */
.L_x_155:
        /* <DEDUP_REMOVED lines=9> */
.L_x_157:
        /* <DEDUP_REMOVED lines=9> */
.L_x_159:
        /* <DEDUP_REMOVED lines=9> */
.L_x_161:
        /* <DEDUP_REMOVED lines=9> */
.L_x_163:
        /* <DEDUP_REMOVED lines=9> */
.L_x_165:
        /* <DEDUP_REMOVED lines=9> */
.L_x_167:
        /* <DEDUP_REMOVED lines=9> */
.L_x_169:
        /* <DEDUP_REMOVED lines=9> */
.L_x_171:
[----:B------:R-:W-:-:S04]  /*3410*/  UIADD3 UR5, UPT, UPT, UR5, 0x1, URZ ;  /* 0x0000000105057890 */ /* 0x000fc8000fffe0ff */
[----:B------:R-:W-:-:S04]  /*3420*/  UISETP.NE.AND UP0, UPT, UR5, 0x14, UPT ;  /* 0x000000140500788c */ /* 0x000fc8000bf05270 */
[----:B------:R-:W-:Y:S02]  /*3430*/  USEL UR4, URZ, 0x1, UP0 ;  /* 0x00000001ff047887 */ /* 0x000fe40008000000 */
[----:B------:R-:W-:-:S04]  /*3440*/  USEL UR5, UR5, URZ, UP0 ;  /* 0x000000ff05057287 */ /* 0x000fc80008000000 */
[----:B------:R-:W-:Y:S01]  /*3450*/  ULEA UR5, UR5, UR15, 0x3 ;  /* 0x0000000f05057291 */ /* 0x000fe2000f8e18ff */
[----:B------:R-:W-:-:S04]  /*3460*/  LOP3.LUT R2, R2, UR4, RZ, 0x3c, !PT ;  /* 0x0000000402027c12 */ /* 0x000fc8000f8e3cff */
[----:B------:R-:W-:Y:S01]  /*3470*/  SHF.L.U32 R2, R2, 0x1f, RZ ;  /* 0x0000001f02027819 */ /* 0x000fe200000006ff */
[----:B-1----:R-:W-:-:S07]  /*3480*/  IMAD.U32 R0, RZ, RZ, UR5 ;  /* 0x00000005ff007e24 */ /* 0x002fce000f8e00ff */
.L_x_63:
[----:B-1----:R1:W2:Y:S02]  /*3490*/  SYNCS.PHASECHK.TRANS64.TRYWAIT P0, [R0+URZ], R2 ;  /* 0x00000002000075a7 */ /* 0x0022a400080011ff */
[----:B--2---:R-:W-:Y:S05]  /*34a0*/  @!P0 NANOSLEEP.SYNCS 0x989680 ;  /* 0x009896800000895d */ /* 0x004fea0003900000 */
[----:B------:R-:W2:Y:S02]  /*34b0*/  @!P0 SYNCS.PHASECHK.TRANS64 P0, [R0+URZ], R2 ;  /* 0x00000002000085a7 */ /* 0x000ea400080010ff */
[----:B--2---:R-:W-:Y:S05]  /*34c0*/  @P0 EXIT ;  /* 0x000000000000094d */ /* 0x004fea0003800000 */
[----:B------:R-:W-:Y:S05]  /*34d0*/  BRA `(.L_x_63) ;  /* 0xfffffffc00ec7947 */ /* 0x000fea000383ffff */
.L_x_23:
[----:B------:R-:W-:-:S04]  /*34e0*/  UISETP.NE.AND UP0, UPT, UR54, URZ, UPT ;  /* 0x000000ff3600728c */ /* 0x000fc8000bf05270 */
[----:B------:R-:W-:-:S09]  /*34f0*/  UISETP.NE.OR UP0, UPT, UR11, 0x1, UP0 ;  /* 0x000000010b00788c */ /* 0x000fd20008705670 */
[----:B------:R-:W-:Y:S05]  /*3500*/  BRA.U UP0, `(.L_x_64) ;  /* 0x0000000500487547 */ /* 0x000fea000b800000 */
[----:B------:R-:W-:Y:S01]  /*3510*/  ISETP.GE.U32.AND P2, PT, R0, 0x8, PT ;  /* 0x000000080000780c */ /* 0x000fe20003f46070 */
[----:B------:R-:W-:Y:S01]  /*3520*/  IMAD.MOV.U32 R12, RZ, RZ, 0x1 ;  /* 0x00000001ff0c7424 */ /* 0x000fe200078e00ff */
[----:B------:R-:W-:Y:S02]  /*3530*/  CS2R R10, SRZ ;  /* 0x00000000000a7805 */ /* 0x000fe4000001ff00 */
[----:B------:R-:W-:Y:S01]  /*3540*/  CS2R R8, SRZ ;  /* 0x0000000000087805 */ /* 0x000fe2000001ff00 */
[----:B------:R-:W-:Y:S01]  /*3550*/  UMOV UR4, 0x400 ;  /* 0x0000040000047882 */ /* 0x000fe20000000000 */
[----:B------:R-:W-:Y:S01]  /*3560*/  UMOV UR6, URZ ;  /* 0x000000ff00067c82 */ /* 0x000fe20008000000 */
[----:B------:R-:W-:-:S12]  /*3570*/  ULEA UR54, UR54, UR4, 0x18 ;  /* 0x0000000436367291 */ /* 0x000fd8000f8ec0ff */
.L_x_68:
[----:B------:R-:W-:Y:S02]  /*3580*/  LEA R2, R8, UR54, 0x3 ;  /* 0x0000003608027c11 */ /* 0x000fe4000f8e18ff */
[----:B------:R-:W-:-:S03]  /*3590*/  SHF.L.U32 R4, R9, 0x1f, RZ ;  /* 0x0000001f09047819 */ /* 0x000fc600000006ff */
[----:B------:R-:W-:Y:S01]  /*35a0*/  VIADD R5, R2, 0x1d0 ;  /* 0x000001d002057836 */ /* 0x000fe20000000000 */
[----:B------:R-:W2:Y:S02]  /*35b0*/  SYNCS.PHASECHK.TRANS64.TRYWAIT P0, [R2+URZ+0x1c0], R4 ;  /* 0x0001c004020075a7 */ /* 0x000ea400080011ff */
[----:B--2---:R-:W-:Y:S05]  /*35c0*/  @!P0 BRA `(.L_x_65) ;  /* 0x0000005000288947 */ /* 0x004fea0003800000 */
.L_x_172:
[----:B------:R-:W-:Y:S01]  /*35d0*/  ULEA UR5, UR6, UR54, 0x3 ;  /* 0x0000003606057291 */ /* 0x000fe2000f8e18ff */
[----:B--2---:R-:W-:Y:S01]  /*35e0*/  PRMT R2, RZ, 0x654, R5 ;  /* 0x00000654ff027816 */ /* 0x004fe20000000005 */
[----:B------:R-:W-:Y:S01]  /*35f0*/  @!P2 IMAD.MOV.U32 R4, RZ, RZ, 0x10 ;  /* 0x00000010ff04a424 */ /* 0x000fe200078e00ff */
[----:B------:R-:W-:Y:S01]  /*3600*/  SHF.L.U32 R5, R12, 0x1f, RZ ;  /* 0x0000001f0c057819 */ /* 0x000fe200000006ff */
[----:B------:R-:W-:Y:S01]  /*3610*/  UIADD3 UR4, UPT, UPT, UR5, 0x160, URZ ;  /* 0x0000016005047890 */ /* 0x000fe2000fffe0ff */
[----:B------:R2:W-:Y:S05]  /*3620*/  SYNCS.ARRIVE.TRANS64.RED.A1T0 RZ, [R2+URZ], RZ ;  /* 0x000000ff02ff79a7 */ /* 0x0005ea00081004ff */
[----:B------:R-:W-:Y:S01]  /*3630*/  IMAD.U32 R6, RZ, RZ, UR4 ;  /* 0x00000004ff067e24 */ /* 0x000fe2000f8e00ff */
[----:B------:R-:W3:Y:S04]  /*3640*/  SYNCS.PHASECHK.TRANS64.TRYWAIT P0, [UR5+0x170], R5 ;  /* 0x00017005ff0075a7 */ /* 0x000ee80008001105 */
[----:B------:R-:W-:Y:S01]  /*3650*/  PRMT R6, R0, 0x654, R6 ;  /* 0x0000065400067816 */ /* 0x000fe20000000006 */
[----:B--23--:R-:W-:Y:S06]  /*3660*/  @!P0 BRA `(.L_x_66) ;  /* 0x0000005000148947 */ /* 0x00cfec0003800000 */
.L_x_174:
[----:B------:R-:W-:Y:S01]  /*3670*/  ULEA UR4, UR6, UR54, 0x4 ;  /* 0x0000003606047291 */ /* 0x000fe2000f8e20ff */
[----:B------:R-:W-:Y:S01]  /*3680*/  SEL R3, R6, R3, !P2 ;  /* 0x0000000306037207 */ /* 0x000fe20005000000 */
[----:B------:R-:W-:Y:S01]  /*3690*/  UIADD3 UR5, UPT, UPT, UR5, 0x160, URZ ;  /* 0x0000016005057890 */ /* 0x000fe2000fffe0ff */
[----:B--2---:R-:W-:Y:S01]  /*36a0*/  LEA R2, R11, UR54, 0x3 ;  /* 0x000000360b027c11 */ /* 0x004fe2000f8e18ff */
[----:B------:R-:W-:Y:S01]  /*36b0*/  UIADD3 UR4, UPT, UPT, UR4, 0x1f0, URZ ;  /* 0x000001f004047890 */ /* 0x000fe2000fffe0ff */
[----:B------:R2:W-:Y:S01]  /*36c0*/  @!P2 SYNCS.ARRIVE.TRANS64.RED RZ, [R3+URZ], R4 ;  /* 0x0000000403ffa9a7 */ /* 0x0005e200080004ff */
[----:B------:R-:W-:Y:S01]  /*36d0*/  UIADD3 UR6, UPT, UPT, UR6, 0x1, URZ ;  /* 0x0000000106067890 */ /* 0x000fe2000fffe0ff */
[----:B------:R-:W-:-:S03]  /*36e0*/  VIADD R8, R8, 0x1 ;  /* 0x0000000108087836 */ /* 0x000fc60000000000 */
[----:B------:R-:W-:Y:S02]  /*36f0*/  UISETP.NE.AND UP0, UPT, UR6, 0x2, UPT ;  /* 0x000000020600788c */ /* 0x000fe4000bf05270 */
[----:B------:R-:W-:Y:S01]  /*3700*/  ISETP.NE.AND P0, PT, R8, 0x2, PT ;  /* 0x000000020800780c */ /* 0x000fe20003f05270 */
[----:B------:R-:W-:Y:S06]  /*3710*/  UGETNEXTWORKID.BROADCAST [UR4], [UR5] ;  /* 0x00000000040073ca */ /* 0x000fec0008000100 */
[----:B------:R-:W-:Y:S02]  /*3720*/  USEL UR4, URZ, 0x1, UP0 ;  /* 0x00000001ff047887 */ /* 0x000fe40008000000 */
[----:B------:R-:W-:-:S04]  /*3730*/  USEL UR6, UR6, URZ, UP0 ;  /* 0x000000ff06067287 */ /* 0x000fc80008000000 */
[----:B------:R-:W-:Y:S02]  /*3740*/  LOP3.LUT R12, R12, UR4, RZ, 0x3c, !PT ;  /* 0x000000040c0c7c12 */ /* 0x000fe4000f8e3cff */
[----:B--2---:R-:W-:-:S04]  /*3750*/  SHF.L.U32 R4, R10, 0x1f, RZ ;  /* 0x0000001f0a047819 */ /* 0x004fc800000006ff */
[----:B------:R-:W2:Y:S02]  /*3760*/  SYNCS.PHASECHK.TRANS64.TRYWAIT P1, [R2+URZ+0x160], R4 ;  /* 0x00016004020075a7 */ /* 0x000ea400080211ff */
[----:B--2---:R-:W-:Y:S05]  /*3770*/  @!P1 BRA `(.L_x_67) ;  /* 0x0000004c00e89947 */ /* 0x004fea0003800000 */
.L_x_175:
[C---:B--2---:R-:W-:Y:S01]  /*3780*/  LEA R4, R11.reuse, UR54, 0x4 ;  /* 0x000000360b047c11 */ /* 0x044fe2000f8e20ff */
[----:B------:R-:W-:Y:S01]  /*3790*/  VIADD R2, R2, 0x170 ;  /* 0x0000017002027836 */ /* 0x000fe20000000000 */
[----:B------:R-:W-:Y:S01]  /*37a0*/  SEL R8, R8, RZ, P0 ;  /* 0x000000ff08087207 */ /* 0x000fe20000000000 */
[----:B------:R-:W-:-:S03]  /*37b0*/  VIADD R11, R11, 0x1 ;  /* 0x000000010b0b7836 */ /* 0x000fc60000000000 */
[----:B------:R-:W2:Y:S01]  /*37c0*/  LDS.128 R4, [R4+0x1f0] ;  /* 0x0001f00004047984 */ /* 0x000ea20000000c00 */
[----:B------:R-:W-:Y:S02]  /*37d0*/  PRMT R2, RZ, 0x654, R2 ;  /* 0x00000654ff027816 */ /* 0x000fe40000000002 */
[C---:B------:R-:W-:Y:S01]  /*37e0*/  ISETP.NE.AND P1, PT, R11.reuse, 0x2, PT ;  /* 0x000000020b00780c */ /* 0x040fe20003f25270 */
[----:B------:R-:W-:Y:S01]  /*37f0*/  @!PT LDS RZ, [RZ] ;  /* 0x00000000fffff984 */ /* 0x000fe20000000800 */
[----:B------:R-:W-:Y:S01]  /*3800*/  @!PT LDS RZ, [RZ] ;  /* 0x00000000fffff984 */ /* 0x000fe20000000800 */
[----:B------:R-:W-:Y:S01]  /*3810*/  @!PT LDS RZ, [RZ] ;  /* 0x00000000fffff984 */ /* 0x000fe20000000800 */
[----:B------:R-:W-:Y:S01]  /*3820*/  @!PT LDS RZ, [RZ] ;  /* 0x00000000fffff984 */ /* 0x000fe20000000800 */
[----:B------:R3:W-:Y:S06]  /*3830*/  MEMBAR.ALL.CTA ;  /* 0x0000000000007992 */ /* 0x0007ec0000008000 */
[----:B---3--:R-:W3:Y:S01]  /*3840*/  FENCE.VIEW.ASYNC.S ;  /* 0x00000000000073c6 */ /* 0x008ee20000000000 */
[----:B------:R-:W-:Y:S01]  /*3850*/  SEL R11, R11, RZ, P1 ;  /* 0x000000ff0b0b7207 */ /* 0x000fe20000800000 */
[----:B---3--:R3:W-:Y:S01]  /*3860*/  SYNCS.ARRIVE.TRANS64.RED.A1T0 RZ, [R2+URZ], RZ ;  /* 0x000000ff02ff79a7 */ /* 0x0087e200081004ff */
[----:B--2---:R-:W-:-:S02]  /*3870*/  LOP3.LUT P3, RZ, R6, 0x1, RZ, 0xc0, !PT ;  /* 0x0000000106ff7812 */ /* 0x004fc4000786c0ff */
[----:B------:R-:W-:-:S04]  /*3880*/  SEL R4, RZ, 0x1, P1 ;  /* 0x00000001ff047807 */ /* 0x000fc80000800000 */
[----:B------:R-:W-:Y:S02]  /*3890*/  LOP3.LUT R10, R10, R4, RZ, 0x3c, !PT ;  /* 0x000000040a0a7212 */ /* 0x000fe400078e3cff */
[----:B---3--:R-:W-:-:S04]  /*38a0*/  SEL R2, RZ, 0x1, P0 ;  /* 0x00000001ff027807 */ /* 0x008fc80000000000 */
[----:B------:R-:W-:Y:S01]  /*38b0*/  LOP3.LUT R9, R9, R2, RZ, 0x3c, !PT ;  /* 0x0000000209097212 */ /* 0x000fe200078e3cff */
[----:B------:R-:W-:Y:S06]  /*38c0*/  @P3 BRA `(.L_x_68) ;  /* 0xfffffffc002c3947 */ /* 0x000fec000383ffff */
[----:B------:R-:W-:Y:S01]  /*38d0*/  ULEA UR5, UR6, UR54, 0x3 ;  /* 0x0000003606057291 */ /* 0x000fe2000f8e18ff */
[----:B------:R-:W-:-:S08]  /*38e0*/  SHF.L.U32 R2, R12, 0x1f, RZ ;  /* 0x0000001f0c027819 */ /* 0x000fd000000006ff */
[----:B------:R-:W2:Y:S02]  /*38f0*/  SYNCS.PHASECHK.TRANS64 P0, [UR5+0x170], R2 ;  /* 0x00017002ff0075a7 */ /* 0x000ea40008001005 */
[----:B--2---:R-:W-:Y:S05]  /*3900*/  @P0 BRA `(.L_x_69) ;  /* 0x0000000000080947 */ /* 0x004fea0003800000 */
[----:B------:R-:W2:Y:S02]  /*3910*/  SYNCS.PHASECHK.TRANS64.TRYWAIT P0, [UR5+0x170], R2 ;  /* 0x00017002ff0075a7 */ /* 0x000ea40008001105 */
[----:B--2---:R-:W-:Y:S05]  /*3920*/  @!P0 BRA `(.L_x_70) ;  /* 0x0000004c00908947 */ /* 0x004fea0003800000 */
.L_x_69:
[----:B------:R-:W-:-:S04]  /*3930*/  UIADD3 UR4, UPT, UPT, UR6, 0x1, URZ ;  /* 0x0000000106047890 */ /* 0x000fc8000fffe0ff */
[----:B------:R-:W-:-:S04]  /*3940*/  UISETP.NE.AND UP0, UPT, UR4, 0x2, UPT ;  /* 0x000000020400788c */ /* 0x000fc8000bf05270 */
[----:B------:R-:W-:Y:S02]  /*3950*/  USEL UR7, URZ, 0x1, UP0 ;  /* 0x00000001ff077887 */ /* 0x000fe40008000000 */
[----:B------:R-:W-:-:S04]  /*3960*/  USEL UR4, UR4, URZ, UP0 ;  /* 0x000000ff04047287 */ /* 0x000fc80008000000 */
[----:B------:R-:W-:Y:S01]  /*3970*/  ULEA UR4, UR4, UR54, 0x3 ;  /* 0x0000003604047291 */ /* 0x000fe2000f8e18ff */
[----:B--2---:R-:W-:-:S04]  /*3980*/  LOP3.LUT R2, R12, UR7, RZ, 0x3c, !PT ;  /* 0x000000070c027c12 */ /* 0x004fc8000f8e3cff */
[----:B------:R-:W-:-:S04]  /*3990*/  SHF.L.U32 R0, R2, 0x1f, RZ ;  /* 0x0000001f02007819 */ /* 0x000fc800000006ff */
[----:B------:R-:W2:Y:S02]  /*39a0*/  SYNCS.PHASECHK.TRANS64 P0, [UR4+0x170], R0 ;  /* 0x00017000ff0075a7 */ /* 0x000ea40008001004 */
[----:B-12---:R-:W-:Y:S05]  /*39b0*/  @P0 EXIT ;  /* 0x000000000000094d */ /* 0x006fea0003800000 */
[----:B------:R-:W-:Y:S02]  /*39c0*/  SHF.L.U32 R2, R2, 0x1f, RZ ;  /* 0x0000001f02027819 */ /* 0x000fe400000006ff */
[----:B------:R-:W-:-:S07]  /*39d0*/  MOV R0, UR4 ;  /* 0x0000000400007c02 */ /* 0x000fce0008000f00 */
.L_x_71:
[----:B-1----:R1:W2:Y:S02]  /*39e0*/  SYNCS.PHASECHK.TRANS64.TRYWAIT P0, [R0+URZ+0x170], R2 ;  /* 0x00017002000075a7 */ /* 0x0022a400080011ff */
[----:B--2---:R-:W-:Y:S05]  /*39f0*/  @!P0 NANOSLEEP.SYNCS 0x989680 ;  /* 0x009896800000895d */ /* 0x004fea0003900000 */
[----:B------:R-:W2:Y:S02]  /*3a00*/  @!P0 SYNCS.PHASECHK.TRANS64 P0, [R0+URZ+0x170], R2 ;  /* 0x00017002000085a7 */ /* 0x000ea400080010ff */
[----:B--2---:R-:W-:Y:S05]  /*3a10*/  @P0 EXIT ;  /* 0x000000000000094d */ /* 0x004fea0003800000 */
[----:B------:R-:W-:Y:S05]  /*3a20*/  BRA `(.L_x_71) ;  /* 0xfffffffc00ec7947 */ /* 0x000fea000383ffff */
.L_x_64:
[----:B------:R-:W-:Y:S05]  /*3a30*/  BRA.U UP5, `(.L_x_72) ;  /* 0x0000001105a07547 */ /* 0x000fea000b800000 */
[----:B------:R-:W-:Y:S01]  /*3a40*/  UMOV UR4, 0x40 ;  /* 0x0000004000047882 */ /* 0x000fe20000000000 */
[----:B------:R-:W-:Y:S01]  /*3a50*/  NOP ;  /* 0x0000000000007918 */ /* 0x000fe20000000000 */
[----:B------:R-:W-:Y:S01]  /*3a60*/  ULEA UR4, UR54, UR4, 0x18 ;  /* 0x0000000436047291 */ /* 0x000fe2000f8ec0ff */
[----:B------:R-:W-:Y:S02]  /*3a70*/  UMOV UR5, 0x400 ;  /* 0x0000040000057882 */ /* 0x000fe40000000000 */
[----:B------:R-:W-:-:S06]  /*3a80*/  ULEA UR54, UR54, UR5, 0x18 ;  /* 0x0000000536367291 */ /* 0x000fcc000f8ec0ff */
[----:B------:R-:W2:Y:S02]  /*3a90*/  LDS.U8 R0, [UR4+0x1c] ;  /* 0x00001c04ff007984 */ /* 0x000ea40008000000 */
[----:B--2---:R-:W-:-:S13]  /*3aa0*/  ISETP.NE.AND P0, PT, R0, RZ, PT ;  /* 0x000000ff0000720c */ /* 0x004fda0003f05270 */
[----:B------:R-:W-:Y:S05]  /*3ab0*/  @P0 BRA `(.L_x_73) ;  /* 0x0000000400080947 */ /* 0x000fea0003800000 */
[----:B------:R-:W-:Y:S02]  /*3ac0*/  UISETP.NE.U32.AND UP1, UPT, UR15, 0x1, UPT ;  /* 0x000000010f00788c */ /* 0x000fe4000bf25070 */
[----:B------:R-:W-:-:S07]  /*3ad0*/  UIADD3 UR6, UPT, UPT, UR4, 0x8, URZ ;  /* 0x0000000804067890 */ /* 0x000fce000fffe0ff */
[----:B------:R-:W-:Y:S05]  /*3ae0*/  BRA.U !UP1, `(.L_x_74) ;  /* 0x00000001099c7547 */ /* 0x000fea000b800000 */
[----:B------:R-:W-:Y:S01]  /*3af0*/  ELECT P0, URZ, PT ;  /* 0x0000000000ff782f */ /* 0x000fe20003800000 */
[----:B------:R-:W-:-:S12]  /*3b00*/  BSSY B0, `(.L_x_74) ;  /* 0x0000025000007945 */ /* 0x000fd80003800000 */
[----:B------:R-:W-:Y:S05]  /*3b10*/  @!P0 BRA `(.L_x_75) ;  /* 0x00000000008c8947 */ /* 0x000fea0003800000 */
[----:B------:R-:W-:-:S05]  /*3b20*/  UMOV UR5, 0x10 ;  /* 0x0000001000057882 */ /* 0x000fca0000000000 */
[----:B------:R-:W-:Y:S04]  /*3b30*/  DEPBAR.LE SB2, 0x36 ;  /* 0x0000ad800000791a */ /* 0x000fe80000000000 */
[----:B------:R-:W2:Y:S02]  /*3b40*/  UTCATOMSWS.2CTA.FIND_AND_SET.ALIGN UP0, UR5, UR5 ;  /* 0x00000005000575e3 */ /* 0x000ea40008200800 */
[----:B--2---:R-:W-:Y:S01]  /*3b50*/  MOV R10, UR5 ;  /* 0x00000005000a7c02 */ /* 0x004fe20008000f00 */
[----:B------:R-:W-:Y:S06]  /*3b60*/  BRA.U UP0, `(.L_x_76) ;  /* 0x0000000100187547 */ /* 0x000fec000b800000 */
.L_x_77:
[----:B------:R-:W-:Y:S05]  /*3b70*/  NANOSLEEP 0x64 ;  /* 0x000000640000795d */ /* 0x000fea0003800000 */
[----:B------:R-:W-:-:S05]  /*3b80*/  UMOV UR5, 0x10 ;  /* 0x0000001000057882 */ /* 0x000fca0000000000 */
[----:B------:R-:W-:Y:S04]  /*3b90*/  DEPBAR.LE SB2, 0x36 ;  /* 0x0000ad800000791a */ /* 0x000fe80000000000 */
[----:B------:R-:W2:Y:S02]  /*3ba0*/  UTCATOMSWS.2CTA.FIND_AND_SET.ALIGN UP0, UR5, UR5 ;  /* 0x00000005000575e3 */ /* 0x000ea40008200800 */
[----:B--2---:R-:W-:Y:S01]  /*3bb0*/  MOV R10, UR5 ;  /* 0x00000005000a7c02 */ /* 0x004fe20008000f00 */
[----:B------:R-:W-:Y:S05]  /*3bc0*/  BRA.U !UP0, `(.L_x_77) ;  /* 0xfffffffd08e87547 */ /* 0x000fea000b83ffff */
.L_x_76:
[----:B------:R-:W2:Y:S01]  /*3bd0*/  LDS R6, [UR4+0x10] ;  /* 0x00001004ff067984 */ /* 0x000ea20008000800 */
[----:B------:R-:W-:Y:S01]  /*3be0*/  IMAD.U32 R0, RZ, RZ, UR54 ;  /* 0x00000036ff007e24 */ /* 0x000fe2000f8e00ff */
[----:B------:R-:W-:-:S03]  /*3bf0*/  MOV R4, UR12 ;  /* 0x0000000c00047c02 */ /* 0x000fc60008000f00 */
[----:B------:R-:W-:Y:S01]  /*3c00*/  VIADD R0, R0, 0x210 ;  /* 0x0000021000007836 */ /* 0x000fe20000000000 */
[----:B--2---:R-:W-:-:S04]  /*3c10*/  SHF.L.U32 R6, R6, 0x1f, RZ ;  /* 0x0000001f06067819 */ /* 0x004fc800000006ff */
[----:B------:R-:W2:Y:S02]  /*3c20*/  SYNCS.PHASECHK.TRANS64.TRYWAIT P0, [UR4+0x8], R6 ;  /* 0x00000806ff0075a7 */ /* 0x000ea40008001104 */
[----:B--2---:R-:W-:Y:S05]  /*3c30*/  @P0 BRA `(.L_x_78) ;  /* 0x0000000000080947 */ /* 0x004fea0003800000 */
[----:B------:R-:W2:Y:S02]  /*3c40*/  SYNCS.PHASECHK.TRANS64.TRYWAIT P0, [UR4+0x8], R6 ;  /* 0x00000806ff0075a7 */ /* 0x000ea40008001104 */
[----:B--2---:R-:W-:Y:S05]  /*3c50*/  @!P0 BRA `(.L_x_79) ;  /* 0x0000004800dc8947 */ /* 0x004fea0003800000 */
.L_x_78:
[----:B------:R-:W-:Y:S01]  /*3c60*/  PRMT R4, R4, 0x654, R0 ;  /* 0x0000065404047816 */ /* 0x000fe20000000000 */
[----:B------:R-:W-:Y:S01]  /*3c70*/  HFMA2 R0, -RZ, RZ, 0, 5.9604644775390625e-08 ;  /* 0x00000001ff007431 */ /* 0x000fe200000001ff */
[----:B------:R-:W-:Y:S01]  /*3c80*/  UPRMT UR5, UR12, 0x654, UR6 ;  /* 0x000006540c057896 */ /* 0x000fe20008000006 */
[----:B------:R-:W-:Y:S02]  /*3c90*/  IMAD.MOV.U32 R8, RZ, RZ, 0xffff ;  /* 0x0000ffffff087424 */ /* 0x000fe400078e00ff */
[----:B--2---:R-:W-:Y:S02]  /*3ca0*/  IMAD.MOV.U32 R6, RZ, RZ, 0x4 ;  /* 0x00000004ff067424 */ /* 0x004fe400078e00ff */
[----:B------:R-:W-:Y:S01]  /*3cb0*/  IMAD.SHL.U32 R9, R10, 0x20, RZ ;  /* 0x000000200a097824 */ /* 0x000fe200078e00ff */
[----:B------:R-:W-:Y:S02]  /*3cc0*/  MOV R5, UR5 ;  /* 0x0000000500057c02 */ /* 0x000fe40008000f00 */
[-C--:B------:R-:W-:Y:S01]  /*3cd0*/  SHF.L.U32 R8, R8, R10.reuse, RZ ;  /* 0x0000000a08087219 */ /* 0x080fe200000006ff */
[----:B------:R2:W-:Y:S01]  /*3ce0*/  SYNCS.ARRIVE.TRANS64.RED RZ, [UR5], R6 ;  /* 0x00000006ffff79a7 */ /* 0x0005e20008000405 */
[----:B------:R-:W-:Y:S01]  /*3cf0*/  SHF.L.U32 R7, R0, R10, RZ ;  /* 0x0000000a00077219 */ /* 0x000fe200000006ff */
[----:B------:R2:W-:Y:S04]  /*3d00*/  STS [UR54+0x210], R9 ;  /* 0x00021009ff007988 */ /* 0x0005e80008000836 */
[----:B------:R2:W-:Y:S04]  /*3d10*/  STAS [R4.64], R10 ;  /* 0x0000000a04007dbd */ /* 0x0005e8000c0008ff */
[----:B------:R2:W-:Y:S04]  /*3d20*/  ATOMS.OR RZ, [UR4+0x14], R8 ;  /* 0x00001408ffff798c */ /* 0x0005e8000b000004 */
[----:B------:R2:W-:Y:S04]  /*3d30*/  ATOMS.OR RZ, [UR4+0x18], R7 ;  /* 0x00001807ffff798c */ /* 0x0005e8000b000004 */
[----:B------:R2:W-:Y:S02]  /*3d40*/  ATOMS.XOR RZ, [UR4+0x10], R0 ;  /* 0x00001000ffff798c */ /* 0x0005e4000b800004 */
.L_x_75:
[----:B-1----:R-:W-:Y:S05]  /*3d50*/  BSYNC B0 ;  /* 0x0000000000007941 */ /* 0x002fea0003800000 */
.L_x_74:
[----:B------:R-:W-:Y:S05]  /*3d60*/  BRA.U UP1, `(.L_x_80) ;  /* 0x00000001016c7547 */ /* 0x000fea000b800000 */
[----:B------:R-:W-:-:S03]  /*3d70*/  UMOV UR5, 0xffffffff ;  /* 0xffffffff00057882 */ /* 0x000fc60000000000 */
[----:B------:R-:W-:Y:S05]  /*3d80*/  BRA.DIV UR5, `(.L_x_81) ;  /* 0x0000004a05a87947 */ /* 0x000fea000b800000 */
[----:B------:R-:W-:-:S13]  /*3d90*/  ELECT P0, URZ, PT ;  /* 0x0000000000ff782f */ /* 0x000fda0003800000 */
.L_x_179:
[----:B------:R-:W-:Y:S05]  /*3da0*/  @!P0 BRA `(.L_x_80) ;  /* 0x00000000005c8947 */ /* 0x000fea0003800000 */
[----:B--2---:R-:W2:Y:S02]  /*3db0*/  LDS R4, [UR4+0x10] ;  /* 0x00001004ff047984 */ /* 0x004ea40008000800 */
[----:B--2---:R-:W-:-:S04]  /*3dc0*/  SHF.L.U32 R4, R4, 0x1f, RZ ;  /* 0x0000001f04047819 */ /* 0x004fc800000006ff */
[----:B------:R-:W2:Y:S02]  /*3dd0*/  SYNCS.PHASECHK.TRANS64.TRYWAIT P0, [UR4+0x8], R4 ;  /* 0x00000804ff0075a7 */ /* 0x000ea40008001104 */
[----:B--2---:R-:W-:Y:S05]  /*3de0*/  @P0 BRA `(.L_x_82) ;  /* 0x0000000000080947 */ /* 0x004fea0003800000 */
[----:B------:R-:W2:Y:S02]  /*3df0*/  SYNCS.PHASECHK.TRANS64.TRYWAIT P0, [UR4+0x8], R4 ;  /* 0x00000804ff0075a7 */ /* 0x000ea40008001104 */
[----:B--2---:R-:W-:Y:S05]  /*3e00*/  @!P0 BRA `(.L_x_83) ;  /* 0x0000004800ac8947 */ /* 0x004fea0003800000 */
.L_x_82:
[----:B------:R-:W3:Y:S01]  /*3e10*/  LDS R6, [UR54+0x210] ;  /* 0x00021036ff067984 */ /* 0x000ee20008000800 */
[----:B--2---:R-:W-:Y:S02]  /*3e20*/  HFMA2 R0, -RZ, RZ, 0, 5.9604644775390625e-08 ;  /* 0x00000001ff007431 */ /* 0x004fe400000001ff */
[----:B------:R-:W-:Y:S01]  /*3e30*/  IMAD.MOV.U32 R4, RZ, RZ, 0xffff ;  /* 0x0000ffffff047424 */ /* 0x000fe200078e00ff */
[----:B------:R-:W-:Y:S01]  /*3e40*/  UPRMT UR5, UR12, 0x654, UR6 ;  /* 0x000006540c057896 */ /* 0x000fe20008000006 */
[----:B---3--:R-:W-:-:S03]  /*3e50*/  IMAD.SHL.U32 R5, R6, 0x20, RZ ;  /* 0x0000002006057824 */ /* 0x008fc600078e00ff */
[-C--:B------:R-:W-:Y:S02]  /*3e60*/  SHF.L.U32 R4, R4, R6.reuse, RZ ;  /* 0x0000000604047219 */ /* 0x080fe400000006ff */
[----:B------:R-:W-:Y:S01]  /*3e70*/  SHF.L.U32 R6, R0, R6, RZ ;  /* 0x0000000600067219 */ /* 0x000fe200000006ff */
[----:B------:R3:W-:Y:S04]  /*3e80*/  STS [UR54+0x210], R5 ;  /* 0x00021005ff007988 */ /* 0x0007e80008000836 */
[----:B------:R3:W-:Y:S04]  /*3e90*/  ATOMS.OR RZ, [UR4+0x14], R4 ;  /* 0x00001404ffff798c */ /* 0x0007e8000b000004 */
[----:B------:R3:W-:Y:S01]  /*3ea0*/  ATOMS.OR RZ, [UR4+0x18], R6 ;  /* 0x00001806ffff798c */ /* 0x0007e2000b000004 */
[----:B------:R-:W-:Y:S03]  /*3eb0*/  SYNCS.ARRIVE.TRANS64.RED.A1T0 RZ, [UR5], RZ ;  /* 0x000000ffffff79a7 */ /* 0x000fe60008100405 */
[----:B------:R3:W-:Y:S01]  /*3ec0*/  ATOMS.XOR RZ, [UR4+0x10], R0 ;  /* 0x00001000ffff798c */ /* 0x0007e2000b800004 */
[----:B------:R-:W-:Y:S05]  /*3ed0*/  BRA `(.L_x_80) ;  /* 0x0000000000107947 */ /* 0x000fea0003800000 */
.L_x_73:
[----:B------:R-:W-:Y:S02]  /*3ee0*/  MOV R0, 0xffffffff ;  /* 0xffffffff00007802 */ /* 0x000fe40000000f00 */
[----:B------:R-:W-:-:S03]  /*3ef0*/  MOV R4, 0x3f20 ;  /* 0x00003f2000047802 */ /* 0x000fc60000000f00 */
[----:B------:R2:W-:Y:S04]  /*3f00*/  STS [UR54+0x210], R0 ;  /* 0x00021000ff007988 */ /* 0x0005e80008000836 */
[----:B-12--5:R-:W-:Y:S05]  /*3f10*/  CALL.REL.NOINC `($__internal_1_$__cuda_sm10x_tcgen05_guardrail_trap_phase_invalid_during_alloc) ;  /* 0x0000004c00b47944 */ /* 0x026fea0003c00000 */
.L_x_80:
[----:B------:R-:W-:Y:S05]  /*3f20*/  WARPSYNC.ALL ;  /* 0x0000000000007948 */ /* 0x000fea0003800000 */
[----:B------:R-:W4:Y:S01]  /*3f30*/  S2UR UR6, SR_CgaCtaId ;  /* 0x00000000000679c3 */ /* 0x000f220000008800 */
[----:B------:R-:W-:Y:S01]  /*3f40*/  UMOV UR4, 0x400 ;  /* 0x0000040000047882 */ /* 0x000fe20000000000 */
[----:B------:R-:W-:-:S06]  /*3f50*/  NOP ;  /* 0x0000000000007918 */ /* 0x000fcc0000000000 */
[----:B------:R-:W-:Y:S06]  /*3f60*/  BAR.ARV 0x6, 0xa0 ;  /* 0x0182800000007b1d */ /* 0x000fec0000002000 */
[----:B------:R-:W-:Y:S01]  /*3f70*/  LOP3.LUT R3, R3, 0xffff, RZ, 0xc0, !PT ;  /* 0x0000ffff03037812 */ /* 0x000fe200078ec0ff */
[----:B--2---:R-:W-:Y:S01]  /*3f80*/  IMAD.MOV.U32 R9, RZ, RZ, 0x1 ;  /* 0x00000001ff097424 */ /* 0x004fe200078e00ff */
[----:B------:R-:W-:Y:S01]  /*3f90*/  LOP3.LUT R2, R2, 0xffff, RZ, 0xc0, !PT ;  /* 0x0000ffff02027812 */ /* 0x000fe200078ec0ff */
[----:B------:R-:W-:Y:S01]  /*3fa0*/  IMAD.MOV.U32 R8, RZ, RZ, RZ ;  /* 0x000000ffff087224 */ /* 0x000fe200078e00ff */
[----:B------:R-:W-:Y:S01]  /*3fb0*/  R2UR UR11, R3 ;  /* 0x00000000030b72ca */ /* 0x000fe200000e0000 */
[----:B------:R-:W-:Y:S01]  /*3fc0*/  UMOV UR22, URZ ;  /* 0x000000ff00167c82 */ /* 0x000fe20008000000 */
[----:B------:R-:W-:-:S02]  /*3fd0*/  R2UR UR10, R2 ;  /* 0x00000000020a72ca */ /* 0x000fc400000e0000 */
[----:B------:R-:W-:Y:S01]  /*3fe0*/  CS2R R2, SRZ ;  /* 0x0000000000027805 */ /* 0x000fe2000001ff00 */
[----:B------:R-:W-:Y:S01]  /*3ff0*/  UMOV UR21, URZ ;  /* 0x000000ff00157c82 */ /* 0x000fe20008000000 */
[----:B------:R-:W-:Y:S01]  /*4000*/  UMOV UR20, URZ ;  /* 0x000000ff00147c82 */ /* 0x000fe20008000000 */
[----:B----4-:R-:W-:Y:S01]  /*4010*/  ULEA UR6, UR6, UR4, 0x18 ;  /* 0x0000000406067291 */ /* 0x010fe2000f8ec0ff */
[----:B------:R-:W2:Y:S03]  /*4020*/  LDCU UR4, c[0x0][0x38c] ;  /* 0x00007180ff0477ac */ /* 0x000ea60008000800 */
[----:B------:R-:W-:Y:S02]  /*4030*/  UIADD3 UR13, UPT, UPT, UR6, 0x4600, URZ ;  /* 0x00004600060d7890 */ /* 0x000fe4000fffe0ff */
[----:B------:R-:W-:-:S03]  /*4040*/  UIADD3 UR14, UPT, UPT, UR6, 0x2c600, URZ ;  /* 0x0002c600060e7890 */ /* 0x000fc6000fffe0ff */
[----:B---3--:R-:W3:Y:S01]  /*4050*/  LDS R0, [UR6+0x210] ;  /* 0x00021006ff007984 */ /* 0x008ee20008000800 */
[----:B------:R-:W-:Y:S02]  /*4060*/  USHF.R.U32.HI UR13, URZ, 0x4, UR13 ;  /* 0x00000004ff0d7899 */ /* 0x000fe4000801160d */
[----:B------:R-:W-:Y:S02]  /*4070*/  USHF.R.U32.HI UR14, URZ, 0x4, UR14 ;  /* 0x00000004ff0e7899 */ /* 0x000fe4000801160e */
[----:B------:R-:W-:Y:S02]  /*4080*/  ULOP3.LUT UR13, UR13, 0x3fff, URZ, 0xc0, !UPT ;  /* 0x00003fff0d0d7892 */ /* 0x000fe4000f8ec0ff */
[----:B------:R-:W-:Y:S02]  /*4090*/  ULOP3.LUT UR14, UR14, 0x3fff, URZ, 0xc0, !UPT ;  /* 0x00003fff0e0e7892 */ /* 0x000fe4000f8ec0ff */
[----:B------:R-:W-:Y:S02]  /*40a0*/  ULOP3.LUT UR13, UR13, 0x10000, URZ, 0xfc, !UPT ;  /* 0x000100000d0d7892 */ /* 0x000fe4000f8efcff */
[----:B--2---:R-:W-:-:S02]  /*40b0*/  UIADD3 UR4, UPT, UPT, UR4, 0x3f, URZ ;  /* 0x0000003f04047890 */ /* 0x004fc4000fffe0ff */
[----:B------:R-:W-:Y:S02]  /*40c0*/  ULOP3.LUT UR14, UR14, 0x10000, URZ, 0xfc, !UPT ;  /* 0x000100000e0e7892 */ /* 0x000fe4000f8efcff */
[----:B------:R-:W-:Y:S02]  /*40d0*/  USHF.R.S32.HI UR5, URZ, 0x1f, UR4 ;  /* 0x0000001fff057899 */ /* 0x000fe40008011404 */
[----:B------:R-:W-:Y:S02]  /*40e0*/  UISETP.NE.AND UP3, UPT, UR15, URZ, UPT ;  /* 0x000000ff0f00728c */ /* 0x000fe4000bf65270 */
[----:B------:R-:W-:Y:S01]  /*40f0*/  ULEA.HI UR5, UR5, UR4, URZ, 0x6 ;  /* 0x0000000405057291 */ /* 0x000fe2000f8f30ff */
[----:B------:R-:W-:Y:S01]  /*4100*/  UMOV UR28, 0x0 ;  /* 0x00000000001c7882 */ /* 0x000fe20000000000 */
[----:B------:R-:W-:Y:S02]  /*4110*/  UMOV UR29, 0x10100490 ;  /* 0x10100490001d7882 */ /* 0x000fe40000000000 */
[----:B------:R-:W-:Y:S01]  /*4120*/  USHF.R.S32.HI UR5, URZ, 0x6, UR5 ;  /* 0x00000006ff057899 */ /* 0x000fe20008011405 */
[----:B------:R-:W-:Y:S01]  /*4130*/  UMOV UR26, 0x0 ;  /* 0x00000000001a7882 */ /* 0x000fe20000000000 */
[----:B------:R-:W-:-:S02]  /*4140*/  UMOV UR27, 0x10100490 ;  /* 0x10100490001b7882 */ /* 0x000fc40000000000 */
[----:B------:R-:W-:-:S04]  /*4150*/  UISETP.LT.AND UP0, UPT, UR5, 0x1, UPT ;  /* 0x000000010500788c */ /* 0x000fc8000bf01270 */
[----:B------:R-:W-:Y:S01]  /*4160*/  USEL UR23, UR5, 0x1, !UP0 ;  /* 0x0000000105177887 */ /* 0x000fe2000c000000 */
[----:B---3--:R-:W-:-:S15]  /*4170*/  R2UR UR24, R0 ;  /* 0x00000000001872ca */ /* 0x008fde00000e0000 */
.L_x_91:
[C---:B------:R-:W-:Y:S02]  /*4180*/  LEA R0, R8.reuse, UR6, 0x3 ;  /* 0x0000000608007c11 */ /* 0x040fe4000f8e18ff */
[----:B------:R-:W-:Y:S02]  /*4190*/  SHF.L.U32 R4, R3, 0x1f, RZ ;  /* 0x0000001f03047819 */ /* 0x000fe400000006ff */
[----:B------:R-:W-:Y:S02]  /*41a0*/  LEA R5, R8, UR6, 0x4 ;  /* 0x0000000608057c11 */ /* 0x000fe4000f8e20ff */
[----:B------:R-:W2:Y:S02]  /*41b0*/  SYNCS.PHASECHK.TRANS64.TRYWAIT P0, [R0+URZ+0x160], R4 ;  /* 0x00016004000075a7 */ /* 0x000ea400080011ff */
[----:B-12-4-:R-:W-:Y:S05]  /*41c0*/  @!P0 BRA `(.L_x_84) ;  /* 0x0000004400d48947 */ /* 0x016fea0003800000 */
.L_x_180:
[----:B--2---:R-:W2:Y:S01]  /*41d0*/  LDS.128 R4, [R5+0x1f0] ;  /* 0x0001f00005047984 */ /* 0x004ea20000000c00 */
[----:B------:R-:W-:Y:S02]  /*41e0*/  VIADD R0, R0, 0x170 ;  /* 0x0000017000007836 */ /* 0x000fe40000000000 */
[----:B------:R-:W-:Y:S01]  /*41f0*/  VIADD R8, R8, 0x1 ;  /* 0x0000000108087836 */ /* 0x000fe20000000000 */
[----:B------:R-:W-:Y:S01]  /*4200*/  @!PT LDS RZ, [RZ] ;  /* 0x00000000fffff984 */ /* 0x000fe20000000800 */
[----:B------:R-:W-:Y:S01]  /*4210*/  @!PT LDS RZ, [RZ] ;  /* 0x00000000fffff984 */ /* 0x000fe20000000800 */
[----:B------:R-:W-:Y:S01]  /*4220*/  @!PT LDS RZ, [RZ] ;  /* 0x00000000fffff984 */ /* 0x000fe20000000800 */
[----:B------:R-:W-:Y:S01]  /*4230*/  @!PT LDS RZ, [RZ] ;  /* 0x00000000fffff984 */ /* 0x000fe20000000800 */
[----:B------:R3:W-:Y:S06]  /*4240*/  MEMBAR.ALL.CTA ;  /* 0x0000000000007992 */ /* 0x0007ec0000008000 */
[----:B---3--:R-:W3:Y:S01]  /*4250*/  FENCE.VIEW.ASYNC.S ;  /* 0x00000000000073c6 */ /* 0x008ee20000000000 */
[----:B------:R-:W-:-:S04]  /*4260*/  PRMT R0, RZ, 0x654, R0 ;  /* 0x00000654ff007816 */ /* 0x000fc80000000000 */
[----:B---3--:R3:W-:Y:S01]  /*4270*/  SYNCS.ARRIVE.TRANS64.RED.A1T0 RZ, [R0+URZ], RZ ;  /* 0x000000ff00ff79a7 */ /* 0x0087e200081004ff */
[----:B--2---:R-:W-:Y:S01]  /*4280*/  LOP3.LUT P1, RZ, R6, 0x1, RZ, 0xc0, !PT ;  /* 0x0000000106ff7812 */ /* 0x004fe2000782c0ff */
[----:B---3--:R-:W-:-:S12]  /*4290*/  BRA.U UP3, `(.L_x_85) ;  /* 0x0000000103e07547 */ /* 0x008fd8000b800000 */
[----:B------:R-:W2:Y:S01]  /*42a0*/  LDCU UR4, c[0x0][0x38c] ;  /* 0x00007180ff0477ac */ /* 0x000ea20008000800 */
[----:B------:R-:W-:Y:S02]  /*42b0*/  PLOP3.LUT P2, PT, PT, PT, PT, 0x80, 0x8 ;  /* 0x000000000008781c */ /* 0x000fe40003f4f070 */
[----:B------:R-:W-:Y:S01]  /*42c0*/  SHF.L.U32 R4, R9, 0x1f, RZ ;  /* 0x0000001f09047819 */ /* 0x000fe200000006ff */
[----:B------:R-:W-:Y:S02]  /*42d0*/  ULEA UR8, UR22, UR6, 0x3 ;  /* 0x0000000616087291 */ /* 0x000fe4000f8e18ff */
[----:B------:R-:W-:Y:S02]  /*42e0*/  ULEA UR9, UR22, UR24, 0x6 ;  /* 0x0000001816097291 */ /* 0x000fe4000f8e30ff */
[----:B--2---:R-:W-:-:S06]  /*42f0*/  UISETP.GE.AND UP0, UPT, UR4, 0x1, UPT ;  /* 0x000000010400788c */ /* 0x004fcc000bf06270 */
[----:B------:R-:W-:-:S05]  /*4300*/  PLOP3.LUT P0, PT, PT, PT, UP0, 0x80, 0x8 ;  /* 0x000000000008781c */ /* 0x000fca0003f0f008 */
[----:B------:R-:W-:-:S08]  /*4310*/  @UP0 ULEA UR4, UR21, UR6, 0x3 ;  /* 0x0000000615040291 */ /* 0x000fd0000f8e18ff */
[----:B------:R-:W-:-:S04]  /*4320*/  @P0 SHF.L.U32 R0, R2, 0x1f, RZ ;  /* 0x0000001f02000819 */ /* 0x000fc800000006ff */
[----:B------:R2:W3:Y:S01]  /*4330*/  @P0 SYNCS.PHASECHK.TRANS64.TRYWAIT P2, [UR4], R0 ;  /* 0x00000000ff0005a7 */ /* 0x0004e20008041104 */
[----:B------:R-:W4:Y:S02]  /*4340*/  SYNCS.PHASECHK.TRANS64.TRYWAIT P0, [UR8+0x1a0], R4 ;  /* 0x0001a004ff0075a7 */ /* 0x000f240008001108 */
[----:B--234-:R-:W-:Y:S05]  /*4350*/  @!P0 BRA `(.L_x_86) ;  /* 0x0000004400848947 */ /* 0x01cfea0003800000 */
.L_x_182:
[----:B------:R-:W-:Y:S01]  /*4360*/  UMOV UR19, UR20 ;  /* 0x0000001400137c82 */ /* 0x000fe20008000000 */
[----:B------:R-:W-:Y:S05]  /*4370*/  BRA.U !UP0, `(.L_x_87) ;  /* 0x0000000108987547 */ /* 0x000fea000b800000 */
[----:B------:R-:W-:Y:S02]  /*4380*/  UIADD3 UR19, UPT, UPT, UR23, UR20, URZ ;  /* 0x0000001417137290 */ /* 0x000fe4000fffe0ff */
[----:B------:R-:W-:Y:S01]  /*4390*/  UPLOP3.LUT UP2, UPT, UPT, UPT, UPT, 0x40, 0x4 ;  /* 0x000000000004789c */ /* 0x000fe20003f4e870 */
[----:B------:R-:W-:Y:S01]  /*43a0*/  UMOV UR18, UR5 ;  /* 0x0000000500127c82 */ /* 0x000fe20008000000 */
[----:B------:R-:W-:-:S09]  /*43b0*/  UMOV UR17, UR21 ;  /* 0x0000001500117c82 */ /* 0x000fd20008000000 */
.L_x_90:
[----:B---3--:R-:W-:Y:S01]  /*43c0*/  ULEA UR7, UR17, UR6, 0x3 ;  /* 0x0000000611077291 */ /* 0x008fe2000f8e18ff */
[----:B----4-:R-:W-:Y:S11]  /*43d0*/  @P2 BRA `(.L_x_88) ;  /* 0x00000000000c2947 */ /* 0x010ff60003800000 */
[----:B--2---:R-:W-:Y:S04]  /*43e0*/  SHF.L.U32 R4, R2, 0x1f, RZ ;  /* 0x0000001f02047819 */ /* 0x004fe800000006ff */
[----:B------:R-:W2:Y:S02]  /*43f0*/  SYNCS.PHASECHK.TRANS64.TRYWAIT P0, [UR7], R4 ;  /* 0x00000004ff0075a7 */ /* 0x000ea40008001107 */
[----:B--2---:R-:W-:Y:S05]  /*4400*/  @!P0 BRA `(.L_x_89) ;  /* 0x0000004400708947 */ /* 0x004fea0003800000 */
.L_x_88:
[----:B------:R-:W-:Y:S01]  /*4410*/  UISETP.NE.AND UP0, UPT, UR18, 0x1, UPT ;  /* 0x000000011200788c */ /* 0x000fe2000bf05270 */
[----:B------:R-:W-:Y:S01]  /*4420*/  PLOP3.LUT P2, PT, PT, PT, PT, 0x80, 0x8 ;  /* 0x000000000008781c */ /* 0x000fe20003f4f070 */
[----:B------:R-:W-:Y:S02]  /*4430*/  UIADD3 UR21, UPT, UPT, UR17, 0x1, URZ ;  /* 0x0000000111157890 */ /* 0x000fe4000fffe0ff */
[----:B------:R-:W-:Y:S02]  /*4440*/  ULEA UR30, UR17, UR14, 0x7 ;  /* 0x0000000e111e7291 */ /* 0x000fe4000f8e38ff */
[----:B------:R-:W-:Y:S01]  /*4450*/  UISETP.NE.AND UP1, UPT, UR21, 0x14, UPT ;  /* 0x000000141500788c */ /* 0x000fe2000bf25270 */
[----:B------:R-:W-:Y:S01]  /*4460*/  PLOP3.LUT P0, PT, PT, PT, UP0, 0x80, 0x8 ;  /* 0x000000000008781c */ /* 0x000fe20003f0f008 */
[----:B------:R-:W-:Y:S02]  /*4470*/  ULEA UR32, UR17, UR13, 0x9 ;  /* 0x0000000d11207291 */ /* 0x000fe4000f8e48ff */
[----:B------:R-:W-:Y:S02]  /*4480*/  USEL UR16, URZ, 0x1, UP1 ;  /* 0x00000001ff107887 */ /* 0x000fe40008800000 */
[----:B------:R-:W-:Y:S02]  /*4490*/  USEL UR21, UR21, URZ, UP1 ;  /* 0x000000ff15157287 */ /* 0x000fe40008800000 */
[----:B-1----:R-:W-:Y:S02]  /*44a0*/  UIADD3 UR36, UPT, UPT, UR30, 0x2, URZ ;  /* 0x000000021e247890 */ /* 0x002fe4000fffe0ff */
[----:B------:R-:W-:Y:S01]  /*44b0*/  @UP0 ULEA UR4, UR21, UR6, 0x3 ;  /* 0x0000000615040291 */ /* 0x000fe2000f8e18ff */
[----:B------:R-:W-:Y:S01]  /*44c0*/  LOP3.LUT R2, R2, UR16, RZ, 0x3c, !PT ;  /* 0x0000001002027c12 */ /* 0x000fe2000f8e3cff */
[----:B------:R-:W-:Y:S02]  /*44d0*/  UIADD3 UR34, UPT, UPT, UR32, 0x2, URZ ;  /* 0x0000000220227890 */ /* 0x000fe4000fffe0ff */
[----:B------:R-:W-:Y:S01]  /*44e0*/  UIADD3 UR7, UPT, UPT, UR7, 0xa0, URZ ;  /* 0x000000a007077890 */ /* 0x000fe2000fffe0ff */
[----:B--2---:R-:W-:Y:S01]  /*44f0*/  @P0 SHF.L.U32 R0, R2, 0x1f, RZ ;  /* 0x0000001f02000819 */ /* 0x004fe200000006ff */
[----:B------:R-:W-:Y:S01]  /*4500*/  UMOV UR31, 0x80004020 ;  /* 0x80004020001f7882 */ /* 0x000fe20000000000 */
[----:B------:R-:W-:Y:S01]  /*4510*/  UMOV UR33, 0x80004020 ;  /* 0x8000402000217882 */ /* 0x000fe20000000000 */
[----:B------:R-:W-:Y:S01]  /*4520*/  UMOV UR37, 0x80004020 ;  /* 0x8000402000257882 */ /* 0x000fe20000000000 */
[----:B------:R3:W4:Y:S01]  /*4530*/  @P0 SYNCS.PHASECHK.TRANS64.TRYWAIT P2, [UR4], R0 ;  /* 0x00000000ff0005a7 */ /* 0x0007220008041104 */
[----:B------:R-:W-:Y:S01]  /*4540*/  UIADD3 UR20, UPT, UPT, UR20, 0x1, URZ ;  /* 0x0000000114147890 */ /* 0x000fe2000fffe0ff */
[----:B------:R3:W-:Y:S01]  /*4550*/  UTCQMMA.2CTA gdesc[UR32], gdesc[UR30], tmem[UR9], tmem[UR28], idesc[UR29], UP2 ;  /* 0x00ff1c1e200075ea */ /* 0x0007e20009200309 */
[----:B------:R-:W-:Y:S02]  /*4560*/  UIADD3 UR18, UPT, UPT, UR18, -0x1, URZ ;  /* 0xffffffff12127890 */ /* 0x000fe4000fffe0ff */
[----:B------:R-:W-:Y:S02]  /*4570*/  UISETP.NE.AND UP0, UPT, UR20, UR19, UPT ;  /* 0x000000131400728c */ /* 0x000fe4000bf05270 */
[----:B------:R-:W-:Y:S01]  /*4580*/  UPLOP3.LUT UP2, UPT, UPT, UPT, UPT, 0x80, 0x8 ;  /* 0x000000000008789c */ /* 0x000fe20003f4f070 */
[----:B------:R-:W-:Y:S01]  /*4590*/  UMOV UR35, 0x80004020 ;  /* 0x8000402000237882 */ /* 0x000fe20000000000 */
[----:B------:R-:W-:Y:S01]  /*45a0*/  UMOV UR17, UR21 ;  /* 0x0000001500117c82 */ /* 0x000fe20008000000 */
[----:B------:R3:W-:Y:S01]  /*45b0*/  UTCQMMA.2CTA gdesc[UR34], gdesc[UR36], tmem[UR9], tmem[UR26], idesc[UR27], UPT ;  /* 0x00ff1a24220075ea */ /* 0x0007e2000ba00309 */
[----:B------:R3:W-:Y:S03]  /*45c0*/  UTCBAR.2CTA.MULTICAST [UR7], URZ, UR11 ;  /* 0x000000ff070073e9 */ /* 0x0007e6000820080b */
[----:B------:R-:W-:Y:S05]  /*45d0*/  BRA.U UP0, `(.L_x_90) ;  /* 0xfffffffd00787547 */ /* 0x000fea000b83ffff */
.L_x_87:
[----:B------:R-:W-:Y:S01]  /*45e0*/  UIADD3 UR8, UPT, UPT, UR8, 0x180, URZ ;  /* 0x0000018008087890 */ /* 0x000fe2000fffe0ff */
[----:B------:R-:W-:-:S08]  /*45f0*/  UMOV UR20, UR19 ;  /* 0x0000001300147c82 */ /* 0x000fd00008000000 */
[----:B------:R1:W-:Y:S01]  /*4600*/  UTCBAR.2CTA.MULTICAST [UR8], URZ, UR10 ;  /* 0x000000ff080073e9 */ /* 0x0003e2000820080a */
[----:B------:R-:W-:Y:S02]  /*4610*/  NOP ;  /* 0x0000000000007918 */ /* 0x000fe40000000000 */
.L_x_85:
[----:B------:R-:W-:Y:S01]  /*4620*/  UIADD3 UR22, UPT, UPT, UR22, 0x1, URZ ;  /* 0x0000000116167890 */ /* 0x000fe2000fffe0ff */
[----:B------:R-:W-:-:S03]  /*4630*/  ISETP.NE.AND P0, PT, R8, 0x2, PT ;  /* 0x000000020800780c */ /* 0x000fc60003f05270 */
[----:B------:R-:W-:Y:S01]  /*4640*/  UISETP.NE.AND UP0, UPT, UR22, 0x4, UPT ;  /* 0x000000041600788c */ /* 0x000fe2000bf05270 */
[----:B--23--:R-:W-:Y:S02]  /*4650*/  SEL R0, RZ, 0x1, P0 ;  /* 0x00000001ff007807 */ /* 0x00cfe40000000000 */
[----:B------:R-:W-:Y:S01]  /*4660*/  SEL R8, R8, RZ, P0 ;  /* 0x000000ff08087207 */ /* 0x000fe20000000000 */
[----:B------:R-:W-:Y:S01]  /*4670*/  USEL UR4, URZ, 0x1, UP0 ;  /* 0x00000001ff047887 */ /* 0x000fe20008000000 */
[----:B------:R-:W-:Y:S01]  /*4680*/  LOP3.LUT R3, R3, R0, RZ, 0x3c, !PT ;  /* 0x0000000003037212 */ /* 0x000fe200078e3cff */
[----:B------:R-:W-:-:S04]  /*4690*/  USEL UR22, UR22, URZ, UP0 ;  /* 0x000000ff16167287 */ /* 0x000fc80008000000 */
[----:B------:R-:W-:Y:S01]  /*46a0*/  LOP3.LUT R9, R9, UR4, RZ, 0x3c, !PT ;  /* 0x0000000409097c12 */ /* 0x000fe2000f8e3cff */
[----:B------:R-:W-:Y:S07]  /*46b0*/  @P1 BRA `(.L_x_91) ;  /* 0xfffffff800b01947 */ /* 0x000fee000383ffff */
[----:B------:R-:W2:Y:S01]  /*46c0*/  S2UR UR4, SR_CgaCtaId ;  /* 0x00000000000479c3 */ /* 0x000ea20000008800 */
[----:B------:R-:W-:Y:S01]  /*46d0*/  ELECT P0, URZ, PT ;  /* 0x0000000000ff782f */ /* 0x000fe20003800000 */
[----:B------:R-:W-:Y:S01]  /*46e0*/  HFMA2 R0, -RZ, RZ, 0, 5.9604644775390625e-08 ;  /* 0x00000001ff007431 */ /* 0x000fe200000001ff */
[----:B------:R-:W-:-:S05]  /*46f0*/  UMOV UR5, 0x40 ;  /* 0x0000004000057882 */ /* 0x000fca0000000000 */
[----:B------:R-:W-:Y:S01]  /*4700*/  UVIRTCOUNT.DEALLOC.SMPOOL 0x80 ;  /* 0x000000800000784c */ /* 0x000fe20000000000 */
[----:B------:R-:W-:Y:S02]  /*4710*/  UISETP.NE.AND UP1, UPT, UR15, URZ, UPT ;  /* 0x000000ff0f00728c */ /* 0x000fe4000bf25270 */
[----:B--2---:R-:W-:-:S09]  /*4720*/  ULEA UR4, UR4, UR5, 0x18 ;  /* 0x0000000504047291 */ /* 0x004fd2000f8ec0ff */
[----:B------:R2:W-:Y:S01]  /*4730*/  @P0 STS.U8 [UR4+0x1c], R0 ;  /* 0x00001c00ff000988 */ /* 0x0005e20008000004 */
[----:B------:R-:W-:Y:S05]  /*4740*/  BRA.U UP1, `(.L_x_92) ;  /* 0x0000000101a07547 */ /* 0x000fea000b800000 */
[----:B------:R-:W-:Y:S01]  /*4750*/  UIADD3 UR5, UPT, UPT, UR6, 0x1a0, URZ ;  /* 0x000001a006057890 */ /* 0x000fe2000fffe0ff */
[----:B------:R-:W-:-:S03]  /*4760*/  SHF.L.U32 R2, R9, 0x1f, RZ ;  /* 0x0000001f09027819 */ /* 0x000fc600000006ff */
[----:B------:R-:W-:-:S09]  /*4770*/  ULEA UR7, UR22, UR5, 0x3 ;  /* 0x0000000516077291 */ /* 0x000fd2000f8e18ff */
[----:B------:R-:W3:Y:S02]  /*4780*/  SYNCS.PHASECHK.TRANS64.TRYWAIT P0, [UR7], R2 ;  /* 0x00000002ff0075a7 */ /* 0x000ee40008001107 */
[----:B---3--:R-:W-:Y:S05]  /*4790*/  @!P0 BRA `(.L_x_93) ;  /* 0x0000004000a48947 */ /* 0x008fea0003800000 */
.L_x_185:
[----:B-1----:R-:W-:-:S04]  /*47a0*/  UIADD3 UR8, UPT, UPT, UR22, 0x1, URZ ;  /* 0x0000000116087890 */ /* 0x002fc8000fffe0ff */
[----:B------:R-:W-:-:S04]  /*47b0*/  UISETP.NE.AND UP0, UPT, UR8, 0x4, UPT ;  /* 0x000000040800788c */ /* 0x000fc8000bf05270 */
[----:B------:R-:W-:Y:S02]  /*47c0*/  USEL UR9, URZ, 0x1, UP0 ;  /* 0x00000001ff097887 */ /* 0x000fe40008000000 */
[----:B------:R-:W-:-:S04]  /*47d0*/  USEL UR8, UR8, URZ, UP0 ;  /* 0x000000ff08087287 */ /* 0x000fc80008000000 */
[----:B------:R-:W-:Y:S01]  /*47e0*/  ULEA UR7, UR8, UR5, 0x3 ;  /* 0x0000000508077291 */ /* 0x000fe2000f8e18ff */
[----:B--2---:R-:W-:-:S04]  /*47f0*/  LOP3.LUT R2, R9, UR9, RZ, 0x3c, !PT ;  /* 0x0000000909027c12 */ /* 0x004fc8000f8e3cff */
[----:B------:R-:W-:-:S04]  /*4800*/  SHF.L.U32 R3, R2, 0x1f, RZ ;  /* 0x0000001f02037819 */ /* 0x000fc800000006ff */
[----:B------:R-:W1:Y:S02]  /*4810*/  SYNCS.PHASECHK.TRANS64.TRYWAIT P0, [UR7], R3 ;  /* 0x00000003ff0075a7 */ /* 0x000e640008001107 */
[----:B-1----:R-:W-:Y:S05]  /*4820*/  @!P0 BRA `(.L_x_94) ;  /* 0x0000004000988947 */ /* 0x002fea0003800000 */
.L_x_187:
        /* <DEDUP_REMOVED lines=9> */
.L_x_189:
[----:B------:R-:W-:-:S04]  /*48c0*/  UIADD3 UR8, UPT, UPT, UR8, 0x1, URZ ;  /* 0x0000000108087890 */ /* 0x000fc8000fffe0ff */
[----:B------:R-:W-:-:S04]  /*48d0*/  UISETP.NE.AND UP0, UPT, UR8, 0x4, UPT ;  /* 0x000000040800788c */ /* 0x000fc8000bf05270 */
[----:B------:R-:W-:Y:S02]  /*48e0*/  USEL UR7, URZ, 0x1, UP0 ;  /* 0x00000001ff077887 */ /* 0x000fe40008000000 */
[----:B------:R-:W-:-:S04]  /*48f0*/  USEL UR8, UR8, URZ, UP0 ;  /* 0x000000ff08087287 */ /* 0x000fc80008000000 */
[----:B------:R-:W-:Y:S01]  /*4900*/  ULEA UR8, UR8, UR5, 0x3 ;  /* 0x0000000508087291 */ /* 0x000fe2000f8e18ff */
[----:B------:R-:W-:-:S04]  /*4910*/  LOP3.LUT R2, R2, UR7, RZ, 0x3c, !PT ;  /* 0x0000000702027c12 */ /* 0x000fc8000f8e3cff */
[----:B------:R-:W-:Y:S01]  /*4920*/  SHF.L.U32 R2, R2, 0x1f, RZ ;  /* 0x0000001f02027819 */ /* 0x000fe200000006ff */
[----:B-1----:R-:W-:-:S04]  /*4930*/  IMAD.U32 R0, RZ, RZ, UR8 ;  /* 0x00000008ff007e24 */ /* 0x002fc8000f8e00ff */
[----:B------:R1:W2:Y:S03]  /*4940*/  SYNCS.PHASECHK.TRANS64.TRYWAIT P0, [R0+URZ], R2 ;  /* 0x00000002000075a7 */ /* 0x0002a600080011ff */
[----:B--2---:R-:W-:Y:S05]  /*4950*/  @!P0 NANOSLEEP.SYNCS 0x989680 ;  /* 0x009896800000895d */ /* 0x004fea0003900000 */
[----:B------:R-:W2:Y:S02]  /*4960*/  @!P0 SYNCS.PHASECHK.TRANS64 P0, [R0+URZ], R2 ;  /* 0x00000002000085a7 */ /* 0x000ea400080010ff */
[----:B--2---:R-:W-:Y:S05]  /*4970*/  @P0 BRA `(.L_x_96) ;  /* 0x0000000000200947 */ /* 0x004fea0003800000 */
.L_x_97:
[----:B--2---:R2:W3:Y:S02]  /*4980*/  SYNCS.PHASECHK.TRANS64.TRYWAIT P0, [R0+URZ], R2 ;  /* 0x00000002000075a7 */ /* 0x0044e400080011ff */
[----:B---3--:R-:W-:Y:S05]  /*4990*/  @!P0 NANOSLEEP.SYNCS 0x989680 ;  /* 0x009896800000895d */ /* 0x008fea0003900000 */
[----:B------:R-:W3:Y:S02]  /*49a0*/  @!P0 SYNCS.PHASECHK.TRANS64 P0, [R0+URZ], R2 ;  /* 0x00000002000085a7 */ /* 0x000ee400080010ff */
[----:B---3--:R-:W-:Y:S05]  /*49b0*/  @!P0 BRA `(.L_x_97) ;  /* 0xfffffffc00f08947 */ /* 0x008fea000383ffff */
[----:B------:R-:W-:Y:S05]  /*49c0*/  BRA `(.L_x_96) ;  /* 0x00000000000c7947 */ /* 0x000fea0003800000 */
.L_x_92:
[----:B------:R-:W-:-:S04]  /*49d0*/  UIADD3 UR5, UPT, UPT, UR6, 0x1e0, URZ ;  /* 0x000001e006057890 */ /* 0x000fc8000fffe0ff */
[----:B------:R-:W-:-:S09]  /*49e0*/  UPRMT UR5, UR12, 0x654, UR5 ;  /* 0x000006540c057896 */ /* 0x000fd20008000005 */
[----:B------:R-:W-:Y:S03]  /*49f0*/  SYNCS.ARRIVE.TRANS64.RED.A1T0 RZ, [UR5], RZ ;  /* 0x000000ffffff79a7 */ /* 0x000fe60008100405 */
.L_x_96:
[----:B-12---:R-:W-:Y:S01]  /*4a00*/  SHF.L.U32 R2, RZ, 0x1f, RZ ;  /* 0x0000001fff027819 */ /* 0x006fe200000006ff */
[----:B------:R-:W-:Y:S01]  /*4a10*/  UIADD3 UR5, UPT, UPT, UR6, 0x1e0, URZ ;  /* 0x000001e006057890 */ /* 0x000fe2000fffe0ff */
[----:B------:R-:W-:Y:S02]  /*4a20*/  PLOP3.LUT P0, PT, PT, PT, UP1, 0x80, 0x8 ;  /* 0x000000000008781c */ /* 0x000fe40003f0f018 */
[----:B------:R-:W1:Y:S02]  /*4a30*/  SYNCS.PHASECHK.TRANS64.TRYWAIT P1, [UR6+0x1e0], R2 ;  /* 0x0001e002ff0075a7 */ /* 0x000e640008021106 */
[----:B-1----:R-:W-:Y:S09]  /*4a40*/  @!P1 BRA `(.L_x_98) ;  /* 0x0000004000409947 */ /* 0x002ff20003800000 */
.L_x_191:
[----:B------:R-:W-:Y:S02]  /*4a50*/  @!UP1 UPRMT UR5, UR12, 0x654, UR5 ;  /* 0x000006540c059896 */ /* 0x000fe40008000005 */
[----:B------:R-:W-:Y:S01]  /*4a60*/  ULOP3.LUT UR6, UR24, 0xffff, URZ, 0xc0, !UPT ;  /* 0x0000ffff18067892 */ /* 0x000fe2000f8ec0ff */
[----:B------:R-:W-:-:S03]  /*4a70*/  UMOV UR8, 0xffff ;  /* 0x0000ffff00087882 */ /* 0x000fc60000000000 */
[----:B------:R-:W-:-:S03]  /*4a80*/  USHF.R.U32.HI UR6, URZ, 0x5, UR6 ;  /* 0x00000005ff067899 */ /* 0x000fc60008011606 */
[----:B------:R-:W-:Y:S01]  /*4a90*/  @!P0 SYNCS.ARRIVE.TRANS64.RED.A1T0 RZ, [UR5], RZ ;  /* 0x000000ffffff89a7 */ /* 0x000fe20008100405 */
[----:B------:R-:W-:Y:S01]  /*4aa0*/  NOP ;  /* 0x0000000000007918 */ /* 0x000fe20000000000 */
[----:B-1----:R-:W1:Y:S01]  /*4ab0*/  LDS R0, [UR4+0x14] ;  /* 0x00001404ff007984 */ /* 0x002e620008000800 */
[----:B------:R-:W-:Y:S01]  /*4ac0*/  USHF.L.U32 UR8, UR8, UR6, URZ ;  /* 0x0000000608087299 */ /* 0x000fe200080006ff */
[----:B------:R-:W-:Y:S02]  /*4ad0*/  UMOV UR5, 0x1 ;  /* 0x0000000100057882 */ /* 0x000fe40000000000 */
[----:B------:R-:W-:-:S03]  /*4ae0*/  USHF.L.U32 UR5, UR5, UR6, URZ ;  /* 0x0000000605057299 */ /* 0x000fc600080006ff */
[----:B-1----:R-:W-:-:S04]  /*4af0*/  LOP3.LUT R0, R0, UR8, RZ, 0xc0, !PT ;  /* 0x0000000800007c12 */ /* 0x002fc8000f8ec0ff */
[----:B------:R-:W-:-:S13]  /*4b00*/  ISETP.NE.AND P0, PT, R0, UR8, PT ;  /* 0x0000000800007c0c */ /* 0x000fda000bf05270 */
[----:B------:R-:W-:Y:S05]  /*4b10*/  @P0 BRA `(.L_x_99) ;  /* 0x0000000000580947 */ /* 0x000fea0003800000 */
[----:B------:R-:W1:Y:S02]  /*4b20*/  LDS R0, [UR4+0x18] ;  /* 0x00001804ff007984 */ /* 0x000e640008000800 */
[----:B-1----:R-:W-:-:S04]  /*4b30*/  LOP3.LUT R0, R0, UR5, RZ, 0xc0, !PT ;  /* 0x0000000500007c12 */ /* 0x002fc8000f8ec0ff */
[----:B------:R-:W-:-:S13]  /*4b40*/  ISETP.NE.AND P0, PT, R0, UR5, PT ;  /* 0x0000000500007c0c */ /* 0x000fda000bf05270 */
[----:B------:R-:W-:Y:S05]  /*4b50*/  @P0 BRA `(.L_x_100) ;  /* 0x00000000003c0947 */ /* 0x000fea0003800000 */
[----:B------:R-:W1:Y:S01]  /*4b60*/  S2R R2, SR_LANEID ;  /* 0x0000000000027919 */ /* 0x000e620000000000 */
[----:B------:R-:W-:Y:S01]  /*4b70*/  ULOP3.LUT UR8, URZ, UR8, URZ, 0x33, !UPT ;  /* 0x00000008ff087292 */ /* 0x000fe2000f8e33ff */
[----:B------:R-:W-:Y:S02]  /*4b80*/  VOTEU.ANY UR7, UPT, PT ;  /* 0x0000000000077886 */ /* 0x000fe400038e0100 */
[----:B------:R-:W-:-:S03]  /*4b90*/  UFLO.U32 UR7, UR7 ;  /* 0x00000007000772bd */ /* 0x000fc600080e0000 */
[----:B------:R-:W-:-:S04]  /*4ba0*/  IMAD.U32 R0, RZ, RZ, UR8 ;  /* 0x00000008ff007e24 */ /* 0x000fc8000f8e00ff */
[----:B------:R2:W3:Y:S02]  /*4bb0*/  REDUX UR6, R0 ;  /* 0x00000000000673c4 */ /* 0x0004e40000000000 */
[----:B------:R1:W-:Y:S02]  /*4bc0*/  UTCATOMSWS.AND URZ, UR8 ;  /* 0x0000000800ff79e3 */ /* 0x0003e40008000000 */
[----:B-1----:R-:W-:Y:S02]  /*4bd0*/  ISETP.EQ.U32.AND P0, PT, R2, UR7, PT ;  /* 0x0000000702007c0c */ /* 0x002fe4000bf02070 */
[----:B--2---:R-:W-:Y:S02]  /*4be0*/  LOP3.LUT R0, RZ, UR5, RZ, 0x33, !PT ;  /* 0x00000005ff007c12 */ /* 0x004fe4000f8e33ff */
[----:B---3--:R-:W-:Y:S02]  /*4bf0*/  MOV R2, UR6 ;  /* 0x0000000600027c02 */ /* 0x008fe40008000f00 */
[----:B------:R-:W1:Y:S07]  /*4c00*/  REDUX UR5, R0 ;  /* 0x00000000000573c4 */ /* 0x000e6e0000000000 */
[----:B------:R2:W-:Y:S01]  /*4c10*/  @P0 ATOMS.AND RZ, [UR4+0x14], R2 ;  /* 0x00001402ffff098c */ /* 0x0005e2000a800004 */
[----:B-1----:R-:W-:-:S05]  /*4c20*/  IMAD.U32 R0, RZ, RZ, UR5 ;  /* 0x00000005ff007e24 */ /* 0x002fca000f8e00ff */
[----:B------:R2:W-:Y:S01]  /*4c30*/  @P0 ATOMS.AND RZ, [UR4+0x18], R0 ;  /* 0x00001800ffff098c */ /* 0x0005e2000a800004 */
[----:B------:R-:W-:Y:S05]  /*4c40*/  BRA `(.L_x_101) ;  /* 0x0000000000147947 */ /* 0x000fea0003800000 */
.L_x_100:
[----:B------:R-:W-:Y:S02]  /*4c50*/  MOV R2, 0x4c70 ;  /* 0x00004c7000027802 */ /* 0x000fe40000000f00 */
[----:B----45:R-:W-:Y:S05]  /*4c60*/  CALL.REL.NOINC `($__internal_0_$__cuda_sm10x_tcgen05_guardrail_trap_col_being_dealloced_not_returned_by_alloc) ;  /* 0x0000004000547944 */ /* 0x030fea0003c00000 */
[----:B------:R-:W-:Y:S05]  /*4c70*/  BRA `(.L_x_101) ;  /* 0x0000000000087947 */ /* 0x000fea0003800000 */
.L_x_99:
[----:B------:R-:W-:Y:S02]  /*4c80*/  MOV R2, 0x4ca0 ;  /* 0x00004ca000027802 */ /* 0x000fe40000000f00 */
[----:B----45:R-:W-:Y:S05]  /*4c90*/  CALL.REL.NOINC `($__internal_2_$__cuda_sm10x_tcgen05_guardrail_trap_unallocated_columns_being_dealloced) ;  /* 0x0000004000607944 */ /* 0x030fea0003c00000 */
.L_x_101:
[----:B------:R-:W-:Y:S01]  /*4ca0*/  NOP ;  /* 0x0000000000007918 */ /* 0x000fe20000000000 */
[----:B------:R-:W-:Y:S05]  /*4cb0*/  EXIT ;  /* 0x000000000000794d */ /* 0x000fea0003800000 */
.L_x_72:
[----:B------:R-:W-:-:S09]  /*4cc0*/  UISETP.NE.OR UP0, UPT, UR11, 0x3, !UP4 ;  /* 0x000000030b00788c */ /* 0x000fd2000e705670 */
[----:B------:R-:W-:Y:S05]  /*4cd0*/  BRA.U UP0, `(.L_x_102) ;  /* 0x0000000900e87547 */ /* 0x000fea000b800000 */
[----:B------:R-:W2:Y:S01]  /*4ce0*/  LDCU UR25, c[0x0][0x370] ;  /* 0x00006e00ff1977ac */ /* 0x000ea20008000800 */
[----:B------:R-:W3:Y:S01]  /*4cf0*/  LDC.64 R16, c[0x0][0x348] ;  /* 0x0000d200ff107b82 */ /* 0x000ee20000000a00 */
[----:B------:R-:W-:Y:S02]  /*4d00*/  HFMA2 R13, -RZ, RZ, 0, 0 ;  /* 0x00000000ff0d7431 */ /* 0x000fe400000001ff */
[----:B------:R-:W-:Y:S01]  /*4d10*/  IMAD.MOV.U32 R15, RZ, RZ, 0x1 ;  /* 0x00000001ff0f7424 */ /* 0x000fe200078e00ff */
[----:B------:R-:W2:Y:S01]  /*4d20*/  LDCU.128 UR20, c[0x0][0xb10] ;  /* 0x00016200ff1477ac */ /* 0x000ea20008000c00 */
[----:B------:R-:W-:Y:S01]  /*4d30*/  IMAD.MOV.U32 R14, RZ, RZ, RZ ;  /* 0x000000ffff0e7224 */ /* 0x000fe200078e00ff */
[----:B------:R-:W-:Y:S01]  /*4d40*/  MOV R12, 0x2000 ;  /* 0x00002000000c7802 */ /* 0x000fe20000000f00 */
[----:B------:R-:W4:Y:S01]  /*4d50*/  LDCU UR24, c[0x0][0x374] ;  /* 0x00006e80ff1877ac */ /* 0x000f220008000800 */
[----:B------:R-:W1:Y:S01]  /*4d60*/  LDC.64 R2, c[0x0][0x888] ;  /* 0x00022200ff027b82 */ /* 0x000e620000000a00 */
[----:B------:R-:W4:Y:S01]  /*4d70*/  LDCU UR13, c[0x0][0xb0c] ;  /* 0x00016180ff0d77ac */ /* 0x000f220008000800 */
[----:B------:R-:W4:Y:S06]  /*4d80*/  LDCU UR18, c[0x0][0xb20] ;  /* 0x00016400ff1277ac */ /* 0x000f2c0008000800 */
[----:B------:R-:W1:Y:S01]  /*4d90*/  LDC.64 R4, c[0x0][0x890] ;  /* 0x00022400ff047b82 */ /* 0x000e620000000a00 */
[----:B------:R-:W3:Y:S01]  /*4da0*/  LDCU UR4, c[0x0][0xb30] ;  /* 0x00016600ff0477ac */ /* 0x000ee20008000800 */
[----:B------:R-:W-:Y:S01]  /*4db0*/  UMOV UR19, 0x400 ;  /* 0x0000040000137882 */ /* 0x000fe20000000000 */
[----:B------:R-:W-:-:S02]  /*4dc0*/  UISETP.GE.AND UP0, UPT, UR37, 0x1, UPT ;  /* 0x000000012500788c */ /* 0x000fc4000bf06270 */
[----:B------:R-:W-:Y:S02]  /*4dd0*/  ULEA UR19, UR54, UR19, 0x18 ;  /* 0x0000001336137291 */ /* 0x000fe4000f8ec0ff */
[----:B------:R-:W-:Y:S02]  /*4de0*/  UP2UR UR5, UPR, URZ, 0x1 ;  /* 0x00000001ff057883 */ /* 0x000fe40008000000 */
[----:B--2---:R-:W-:Y:S02]  /*4df0*/  UIMAD.WIDE.U32 UR10, UR25, UR20, URZ ;  /* 0x00000014190a72a5 */ /* 0x004fe4000f8e00ff */
[----:B------:R-:W-:Y:S02]  /*4e00*/  UIADD3 UR5, UPT, UPT, UR19, 0x140, URZ ;  /* 0x0000014013057890 */ /* 0x000fe4000fffe0ff */
[----:B----4-:R-:W-:Y:S02]  /*4e10*/  UIMAD.WIDE.U32 UR8, UR24, UR23, URZ ;  /* 0x00000017180872a5 */ /* 0x010fe4000f8e00ff */
[----:B------:R-:W-:-:S02]  /*4e20*/  UPLOP3.LUT UP3, UPT, UPT, UPT, UPT, 0x40, 0x4 ;  /* 0x000000000004789c */ /* 0x000fc40003f6e870 */
[----:B------:R-:W-:Y:S01]  /*4e30*/  UISETP.NE.AND UP4, UPT, UR37, 0x1, UPT ;  /* 0x000000012500788c */ /* 0x000fe2000bf85270 */
[----:B------:R-:W2:Y:S01]  /*4e40*/  LDCU.64 UR6, c[0x0][0xb28] ;  /* 0x00016500ff0677ac */ /* 0x000ea20008000a00 */
[----:B------:R-:W-:Y:S02]  /*4e50*/  UISETP.NE.AND UP6, UPT, UR13, 0x1, UPT ;  /* 0x000000010d00788c */ /* 0x000fe4000bfc5270 */
[----:B------:R-:W-:Y:S02]  /*4e60*/  UISETP.NE.AND UP5, UPT, UR22, 0x1, UPT ;  /* 0x000000011600788c */ /* 0x000fe4000bfa5270 */
[----:B------:R-:W-:Y:S02]  /*4e70*/  UPRMT UR54, UR54, 0x654, UR5 ;  /* 0x0000065436367896 */ /* 0x000fe40008000005 */
[----:B------:R-:W-:Y:S02]  /*4e80*/  USHF.R.U32.HI UR28, URZ, UR21, UR11 ;  /* 0x00000015ff1c7299 */ /* 0x000fe4000801160b */
[----:B------:R-:W-:-:S02]  /*4e90*/  USHF.R.U32.HI UR27, URZ, UR18, UR9 ;  /* 0x00000012ff1b7299 */ /* 0x000fc40008011609 */
[----:B---3--:R-:W-:-:S11]  /*4ea0*/  UISETP.NE.AND UP2, UPT, UR4, 0x1, UPT ;  /* 0x000000010400788c */ /* 0x008fd6000bf45270 */
.L_x_110:
[C---:B------:R-:W-:Y:S02]  /*4eb0*/  LEA R7, R14.reuse, UR19, 0x3 ;  /* 0x000000130e077c11 */ /* 0x040fe4000f8e18ff */
[----:B------:R-:W-:Y:S02]  /*4ec0*/  SHF.L.U32 R0, R13, 0x1f, RZ ;  /* 0x0000001f0d007819 */ /* 0x000fe400000006ff */
[----:B------:R-:W-:Y:S02]  /*4ed0*/  LEA R8, R14, UR19, 0x4 ;  /* 0x000000130e087c11 */ /* 0x000fe4000f8e20ff */
[----:B---3--:R-:W3:Y:S02]  /*4ee0*/  SYNCS.PHASECHK.TRANS64.TRYWAIT P0, [R7+URZ+0x160], R0 ;  /* 0x00016000070075a7 */ /* 0x008ee400080011ff */
[----:B---3--:R-:W-:Y:S05]  /*4ef0*/  @!P0 BRA `(.L_x_103) ;  /* 0x0000003c002c8947 */ /* 0x008fea0003800000 */
.L_x_192:
[----:B------:R-:W4:Y:S01]  /*4f00*/  LDS.128 R8, [R8+0x1f0] ;  /* 0x0001f00008087984 */ /* 0x000f220000000c00 */
[----:B------:R-:W-:Y:S01]  /*4f10*/  UISETP.GE.AND UP0, UPT, UR37, 0x1, UPT ;  /* 0x000000012500788c */ /* 0x000fe2000bf06270 */
[----:B------:R-:W-:Y:S01]  /*4f20*/  @!PT LDS RZ, [RZ] ;  /* 0x00000000fffff984 */ /* 0x000fe20000000800 */
[----:B------:R-:W-:Y:S01]  /*4f30*/  @!PT LDS RZ, [RZ] ;  /* 0x00000000fffff984 */ /* 0x000fe20000000800 */
[----:B------:R-:W-:Y:S01]  /*4f40*/  @!PT LDS RZ, [RZ] ;  /* 0x00000000fffff984 */ /* 0x000fe20000000800 */
[----:B------:R-:W-:Y:S01]  /*4f50*/  @!PT LDS RZ, [RZ] ;  /* 0x00000000fffff984 */ /* 0x000fe20000000800 */
[----:B------:R1:W-:Y:S06]  /*4f60*/  MEMBAR.ALL.CTA ;  /* 0x0000000000007992 */ /* 0x0003ec0000008000 */
[----:B-1----:R-:W1:Y:S01]  /*4f70*/  FENCE.VIEW.ASYNC.S ;  /* 0x00000000000073c6 */ /* 0x002e620000000000 */
[----:B----4-:R-:W-:Y:S11]  /*4f80*/  LOP3.LUT P0, RZ, R10, 0x1, RZ, 0xc0, !PT ;  /* 0x000000010aff7812 */ /* 0x010ff6000780c0ff */
[----:B------:R-:W-:Y:S02]  /*4f90*/  @!UPT UIADD3 URZ, UPT, UPT, URZ, URZ, URZ ;  /* 0x000000fffffff290 */ /* 0x000fe4000fffe0ff */
[----:B-1----:R-:W-:Y:S01]  /*4fa0*/  VOTEU.ANY UP1, P0 ;  /* 0x0000000000ff7886 */ /* 0x002fe20000020100 */
[----:B------:R-:W-:Y:S11]  /*4fb0*/  PLOP3.LUT P0, PT, PT, PT, UP1, 0x80, 0x8 ;  /* 0x000000000008781c */ /* 0x000ff60003f0f018 */
[----:B------:R-:W-:Y:S02]  /*4fc0*/  @!UPT UIADD3 URZ, UPT, UPT, URZ, URZ, URZ ;  /* 0x000000fffffff290 */ /* 0x000fe4000fffe0ff */
[----:B---3--:R-:W-:Y:S02]  /*4fd0*/  @P0 SHF.R.U32.HI R0, RZ, 0x10, R9 ;  /* 0x00000010ff000819 */ /* 0x008fe40000011609 */
[----:B------:R-:W-:Y:S02]  /*4fe0*/  @P0 MOV R6, R8 ;  /* 0x0000000800060202 */ /* 0x000fe40000000f00 */
[----:B------:R-:W-:Y:S01]  /*4ff0*/  @P0 R2UR UR4, R0 ;  /* 0x00000000000402ca */ /* 0x000fe200000e0000 */
[----:B------:R-:W-:Y:S01]  /*5000*/  VIADD R0, R7, 0x170 ;  /* 0x0000017007007836 */ /* 0x000fe20000000000 */
[----:B------:R-:W-:Y:S02]  /*5010*/  @P0 LOP3.LUT R8, R9, 0xffff, RZ, 0xc0, !PT ;  /* 0x0000ffff09080812 */ /* 0x000fe400078ec0ff */
[----:B------:R-:W-:Y:S02]  /*5020*/  @P0 R2UR UR8, R6 ;  /* 0x00000000060802ca */ /* 0x000fe400000e0000 */
[----:B------:R-:W-:Y:S02]  /*5030*/  PRMT R0, RZ, 0x654, R0 ;  /* 0x00000654ff007816 */ /* 0x000fe40000000000 */
[----:B------:R-:W-:Y:S02]  /*5040*/  @P0 R2UR UR5, R8 ;  /* 0x00000000080502ca */ /* 0x000fe400000e0000 */
[----:B------:R1:W-:Y:S03]  /*5050*/  SYNCS.ARRIVE.TRANS64.RED.A1T0 RZ, [R0+URZ], RZ ;  /* 0x000000ff00ff79a7 */ /* 0x0003e600081004ff */
[----:B------:R-:W-:Y:S04]  /*5060*/  @UP1 UMOV UR29, UR4 ;  /* 0x00000004001d1c82 */ /* 0x000fe80008000000 */
[----:B------:R-:W-:Y:S04]  /*5070*/  @UP1 UMOV UR15, UR8 ;  /* 0x00000008000f1c82 */ /* 0x000fe80008000000 */
[----:B------:R-:W-:Y:S01]  /*5080*/  @UP1 UMOV UR14, UR5 ;  /* 0x00000005000e1c82 */ /* 0x000fe20008000000 */
[----:B------:R-:W-:Y:S05]  /*5090*/  BRA.U !UP0, `(.L_x_104) ;  /* 0x0000000108947547 */ /* 0x000fea000b800000 */
[----:B------:R-:W-:Y:S02]  /*50a0*/  UIMAD.WIDE.U32 UR30, UR14, UR23, URZ ;  /* 0x000000170e1e72a5 */ /* 0x000fe4000f8e00ff */
[----:B------:R-:W-:Y:S02]  /*50b0*/  UIMAD.WIDE.U32 UR40, UR15, UR20, URZ ;  /* 0x000000140f2872a5 */ /* 0x000fe4000f8e00ff */
[----:B------:R-:W-:Y:S02]  /*50c0*/  USEL UR4, UR24, UR27, !UP5 ;  /* 0x0000001b18047287 */ /* 0x000fe4000e800000 */
[----:B------:R-:W-:Y:S02]  /*50d0*/  USHF.R.U32.HI UR32, URZ, UR18, UR31 ;  /* 0x00000012ff207299 */ /* 0x000fe4000801161f */
[----:B--2---:R-:W-:Y:S02]  /*50e0*/  UIMAD.WIDE.U32 UR38, UR4, UR6, URZ ;  /* 0x00000006042672a5 */ /* 0x004fe4000f8e00ff */
[----:B------:R-:W-:Y:S02]  /*50f0*/  USEL UR9, UR25, UR28, !UP6 ;  /* 0x0000001c19097287 */ /* 0x000fe4000f000000 */
[----:B------:R-:W-:Y:S02]  /*5100*/  USEL UR8, UR14, UR32, !UP5 ;  /* 0x000000200e087287 */ /* 0x000fe4000e800000 */
[----:B------:R-:W-:Y:S02]  /*5110*/  UIMAD.WIDE.U32 UR34, UR9, UR6, URZ ;  /* 0x00000006092272a5 */ /* 0x000fe4000f8e00ff */
[----:B------:R-:W-:Y:S02]  /*5120*/  UIMAD.WIDE.U32 UR16, UR8, UR6, URZ ;  /* 0x00000006081072a5 */ /* 0x000fe4000f8e00ff */
[----:B------:R-:W-:Y:S02]  /*5130*/  @UP4 USHF.R.U32.HI UR9, URZ, UR7, UR35 ;  /* 0x00000007ff094299 */ /* 0x000fe40008011623 */
[----:B------:R-:W-:Y:S02]  /*5140*/  USHF.R.U32.HI UR17, URZ, UR7, UR17 ;  /* 0x00000007ff117299 */ /* 0x000fe40008011611 */
[----:B------:R-:W-:Y:S02]  /*5150*/  UIMAD UR10, UR37, UR9, URZ ;  /* 0x00000009250a72a4 */ /* 0x000fe4000f8e02ff */
[----:B------:R-:W-:Y:S01]  /*5160*/  USEL UR17, UR8, UR17, !UP4 ;  /* 0x0000001108117287 */ /* 0x000fe2000e000000 */
[----:B------:R-:W-:Y:S02]  /*5170*/  UMOV UR31, UR41 ;  /* 0x00000029001f7c82 */ /* 0x000fe40008000000 */
[----:B------:R-:W-:Y:S02]  /*5180*/  USHF.R.U32.HI UR30, URZ, UR21, UR31 ;  /* 0x00000015ff1e7299 */ /* 0x000fe4000801161f */
[----:B------:R-:W-:Y:S02]  /*5190*/  UIADD3 UR16, UPT, UPT, -UR17, URZ, URZ ;  /* 0x000000ff11107290 */ /* 0x000fe4000fffe1ff */
[----:B------:R-:W-:Y:S02]  /*51a0*/  USEL UR5, UR15, UR30, !UP6 ;  /* 0x0000001e0f057287 */ /* 0x000fe4000f000000 */
[----:B------:R-:W-:Y:S01]  /*51b0*/  UIMAD UR16, UR37, UR16, UR8 ;  /* 0x00000010251072a4 */ /* 0x000fe2000f8e0208 */
[----:B------:R-:W-:Y:S02]  /*51c0*/  UMOV UR31, UR39 ;  /* 0x00000027001f7c82 */ /* 0x000fe40008000000 */
[----:B------:R-:W-:Y:S04]  /*51d0*/  @UP4 USHF.R.U32.HI UR4, URZ, UR7, UR31 ;  /* 0x00000007ff044299 */ /* 0x000fe8000801161f */
[----:B------:R-:W-:Y:S04]  /*51e0*/  UIMAD UR4, UR37, UR4, URZ ;  /* 0x00000004250472a4 */ /* 0x000fe8000f8e02ff */
[----:B------:R-:W-:Y:S04]  /*51f0*/  UISETP.GE.AND UP0, UPT, UR8, UR4, UPT ;  /* 0x000000040800728c */ /* 0x000fe8000bf06270 */
[----:B------:R-:W-:Y:S02]  /*5200*/  UISETP.GE.OR UP0, UPT, UR5, UR10, UP0 ;  /* 0x0000000a0500728c */ /* 0x000fe40008706670 */
[----:B------:R-:W-:Y:S09]  /*5210*/  UIMAD.WIDE.U32 UR10, UR5, UR6, URZ ;  /* 0x00000006050a72a5 */ /* 0x000ff2000f8e00ff */
[----:B------:R-:W-:Y:S04]  /*5220*/  @!UP0 USHF.R.U32.HI UR4, URZ, UR7, UR11 ;  /* 0x00000007ff048299 */ /* 0x000fe8000801160b */
[----:B------:R-:W-:Y:S04]  /*5230*/  @!UP0 USEL UR4, UR5, UR4, !UP4 ;  /* 0x0000000405048287 */ /* 0x000fe8000e000000 */
[----:B------:R-:W-:Y:S02]  /*5240*/  @!UP0 UIMAD UR12, UR9, UR16, UR4 ;  /* 0x00000010090c82a4 */ /* 0x000fe4000f8e0204 */
[----:B------:R-:W-:Y:S02]  /*5250*/  @!UP0 UIADD3 UR16, UPT, UPT, UR17, -UR4, URZ ;  /* 0x8000000411108290 */ /* 0x000fe4000fffe0ff */
[----:B------:R-:W-:Y:S02]  /*5260*/  UIADD3 UR9, UPT, UPT, -UR5, URZ, URZ ;  /* 0x000000ff05097290 */ /* 0x000fe4000fffe1ff */
[----:B------:R-:W-:Y:S02]  /*5270*/  UIADD3 UR4, UPT, UPT, -UR8, URZ, URZ ;  /* 0x000000ff08047290 */ /* 0x000fe4000fffe1ff */
[----:B------:R-:W-:Y:S02]  /*5280*/  @!UP0 UIMAD UR8, UR16, UR37, UR5 ;  /* 0x00000025100882a4 */ /* 0x000fe4000f8e0205 */
[----:B------:R-:W-:Y:S02]  /*5290*/  UIMAD UR15, UR13, UR9, UR15 ;  /* 0x000000090d0f72a4 */ /* 0x000fe4000f8e020f */
[----:B------:R-:W-:Y:S01]  /*52a0*/  UIMAD UR14, UR22, UR4, UR14 ;  /* 0x00000004160e72a4 */ /* 0x000fe2000f8e020e */
[----:B------:R-:W-:Y:S02]  /*52b0*/  @!UP0 UMOV UR5, UR12 ;  /* 0x0000000c00058c82 */ /* 0x000fe40008000000 */
[----:B------:R-:W-:Y:S02]  /*52c0*/  UIMAD UR15, UR5, UR13, UR15 ;  /* 0x0000000d050f72a4 */ /* 0x000fe4000f8e020f */
[----:B------:R-:W-:Y:S11]  /*52d0*/  UIMAD UR14, UR8, UR22, UR14 ;  /* 0x00000016080e72a4 */ /* 0x000ff6000f8e020e */
[----:B------:R-:W-:Y:S01]  /*52e0*/  @!UPT UIADD3 URZ, UPT, UPT, URZ, URZ, URZ ;  /* 0x000000fffffff290 */ /* 0x000fe2000fffe0ff */
.L_x_104:
[----:B------:R-:W3:Y:S01]  /*52f0*/  @!UP2 LDCU.128 UR8, c[0x0][0xb10] ;  /* 0x00016200ff08a7ac */ /* 0x000ee20008000c00 */
[C---:B------:R-:W-:Y:S02]  /*5300*/  ISETP.NE.U32.AND P1, PT, R4.reuse, RZ, PT ;  /* 0x000000ff0400720c */ /* 0x040fe40003f25070 */
[----:B------:R-:W-:Y:S02]  /*5310*/  ISETP.NE.U32.AND P0, PT, R4, RZ, PT ;  /* 0x000000ff0400720c */ /* 0x000fe40003f05070 */
[C---:B------:R-:W-:Y:S02]  /*5320*/  ISETP.NE.AND.EX P1, PT, R5.reuse, RZ, PT, P1 ;  /* 0x000000ff0500720c */ /* 0x040fe40003f25310 */
[----:B------:R-:W-:Y:S01]  /*5330*/  ISETP.NE.AND.EX P0, PT, R5, RZ, PT, P0 ;  /* 0x000000ff0500720c */ /* 0x000fe20003f05300 */
[----:B------:R-:W4:Y:S01]  /*5340*/  @!UP2 LDCU UR5, c[0x0][0xb0c] ;  /* 0x00016180ff05a7ac */ /* 0x000f220008000800 */
[----:B------:R-:W-:Y:S01]  /*5350*/  SHF.L.U32 R6, R15, 0x1f, RZ ;  /* 0x0000001f0f067819 */ /* 0x000fe200000006ff */
[----:B---3--:R-:W-:Y:S04]  /*5360*/  UIMAD.WIDE.U32 UR16, UR15, UR8, URZ ;  /* 0x000000080f1072a5 */ /* 0x008fe8000f8e00ff */
[----:B------:R-:W-:Y:S02]  /*5370*/  @!UP2 USHF.R.U32.HI UR4, URZ, UR9, UR17 ;  /* 0x00000009ff04a299 */ /* 0x000fe40008011611 */
[----:B------:R-:W-:Y:S02]  /*5380*/  UIMAD.WIDE.U32 UR16, UR14, UR11, URZ ;  /* 0x0000000b0e1072a5 */ /* 0x000fe4000f8e00ff */
[----:B----4-:R-:W-:Y:S04]  /*5390*/  @!UP2 UISETP.NE.AND UP0, UPT, UR5, 0x1, UPT ;  /* 0x000000010500a88c */ /* 0x010fe8000bf05270 */
[----:B------:R-:W-:Y:S02]  /*53a0*/  @!UP2 USEL UR8, UR15, UR4, !UP0 ;  /* 0x000000040f08a287 */ /* 0x000fe4000c000000 */
[----:B------:R-:W-:Y:S01]  /*53b0*/  @!UP2 UISETP.NE.AND UP0, UPT, UR10, 0x1, UPT ;  /* 0x000000010a00a88c */ /* 0x000fe2000bf05270 */
[----:B------:R-:W3:Y:S02]  /*53c0*/  @!UP2 LDCU UR4, c[0x0][0xb20] ;  /* 0x00016400ff04a7ac */ /* 0x000ee40008000800 */
[----:B---3--:R-:W-:Y:S04]  /*53d0*/  @!UP2 USHF.R.U32.HI UR4, URZ, UR4, UR17 ;  /* 0x00000004ff04a299 */ /* 0x008fe80008011611 */
[----:B------:R-:W-:Y:S04]  /*53e0*/  @!UP2 USEL UR9, UR14, UR4, !UP0 ;  /* 0x000000040e09a287 */ /* 0x000fe8000c000000 */
[----:B------:R-:W-:Y:S02]  /*53f0*/  @!UP2 UIADD3 UR4, UPT, UPT, -UR8, UR9, URZ ;  /* 0x000000090804a290 */ /* 0x000fe4000fffe1ff */
[----:B------:R-:W-:Y:S02]  /*5400*/  @!UP2 UIADD3 UR8, UPT, UPT, UR8, -UR9, URZ ;  /* 0x800000090808a290 */ /* 0x000fe4000fffe0ff */
[----:B------:R-:W-:Y:S02]  /*5410*/  @!UP2 UIMAD UR15, UR4, UR5, UR15 ;  /* 0x00000005040fa2a4 */ /* 0x000fe4000f8e020f */
[----:B------:R-:W-:Y:S01]  /*5420*/  @!UP2 UIMAD UR14, UR8, UR10, UR14 ;  /* 0x0000000a080ea2a4 */ /* 0x000fe2000f8e020e */
[----:B------:R-:W-:Y:S11]  /*5430*/  BRA.U UP3, `(.L_x_105) ;  /* 0x0000000103107547 */ /* 0x000ff6000b800000 */
[----:B------:R-:W-:Y:S04]  /*5440*/  MOV R7, UR26 ;  /* 0x0000001a00077c02 */ /* 0x000fe80008000f00 */
[----:B------:R-:W-:Y:S04]  /*5450*/  SHF.L.U32 R7, R7, 0x1f, RZ ;  /* 0x0000001f07077819 */ /* 0x000fe800000006ff */
[----:B------:R-:W3:Y:S02]  /*5460*/  SYNCS.PHASECHK.TRANS64.TRYWAIT P2, [UR19+0x158], R7 ;  /* 0x00015807ff0075a7 */ /* 0x000ee40008041113 */
[----:B---3--:R-:W-:Y:S05]  /*5470*/  @!P2 BRA `(.L_x_106) ;  /* 0x0000003400e0a947 */ /* 0x008fea0003800000 */
.L_x_105:
[----:B------:R-:W-:Y:S05]  /*5480*/  @!P1 BRA `(.L_x_107) ;  /* 0x00000000002c9947 */ /* 0x000fea0003800000 */
[----:B------:R-:W-:Y:S01]  /*5490*/  ISETP.NE.U32.AND P1, PT, R2, RZ, PT ;  /* 0x000000ff0200720c */ /* 0x000fe20003f25070 */
[----:B------:R-:W-:Y:S03]  /*54a0*/  IMAD.MOV.U32 R141, RZ, RZ, 0x1 ;  /* 0x00000001ff8d7424 */ /* 0x000fe600078e00ff */
[----:B------:R-:W-:Y:S11]  /*54b0*/  ISETP.NE.AND.EX P1, PT, R3, RZ, PT, P1 ;  /* 0x000000ff0300720c */ /* 0x000ff60003f25310 */
[----:B------:R-:W-:Y:S02]  /*54c0*/  @!UPT UIADD3 URZ, UPT, UPT, URZ, URZ, URZ ;  /* 0x000000fffffff290 */ /* 0x000fe4000fffe0ff */
[----:B------:R-:W3:Y:S01]  /*54d0*/  @P1 LDC.64 R8, c[0x0][0x888] ;  /* 0x00022200ff081b82 */ /* 0x000ee20000000a00 */
[----:B-1----:R-:W-:Y:S04]  /*54e0*/  @P1 IMAD R0, R4, UR36, RZ ;  /* 0x0000002404001c24 */ /* 0x002fe8000f8e02ff */
[----:B---3--:R-:W-:Y:S04]  /*54f0*/  @P1 IMAD.WIDE R8, R0, 0x4, R8 ;  /* 0x0000000400081825 */ /* 0x008fe800078e0208 */
[----:B------:R-:W-:Y:S01]  /*5500*/  HFMA2 R0, -RZ, RZ, 0, 5.9604644775390625e-08 ;  /* 0x00000001ff007431 */ /* 0x000fe200000001ff */
[----:B-----5:R3:W5:Y:S04]  /*5510*/  @P1 LDG.E R71, desc[UR52][R8.64] ;  /* 0x0000003408471981 */ /* 0x020768000c1e1900 */
[----:B------:R-:W-:Y:S01]  /*5520*/  @!P1 PRMT R141, R0, 0x7610, R141 ;  /* 0x00007610008d9816 */ /* 0x000fe2000000008d */
[----:B---3--:R-:W4:Y:S06]  /*5530*/  @!P1 LDC R71, c[0x0][0x880] ;  /* 0x00022000ff479b82 */ /* 0x008f2c0000000800 */
.L_x_107:
[----:B----45:R-:W-:Y:S01]  /*5540*/  @!P0 FSETP.EQ.AND P1, PT, R71, RZ, PT ;  /* 0x000000ff4700820b */ /* 0x030fe20003f22000 */
[----:B------:R-:W-:Y:S01]  /*5550*/  @!UPT UIADD3 URZ, UPT, UPT, URZ, URZ, URZ ;  /* 0x000000fffffff290 */ /* 0x000fe2000fffe0ff */
[----:B------:R-:W-:Y:S11]  /*5560*/  @!P0 BRA `(.L_x_108) ;  /* 0x0000000000188947 */ /* 0x000ff60003800000 */
[----:B------:R-:W-:Y:S02]  /*5570*/  LOP3.LUT P0, RZ, R141, 0xff, RZ, 0xc0, !PT ;  /* 0x000000ff8dff7812 */ /* 0x000fe4000780c0ff */
[----:B------:R-:W-:Y:S04]  /*5580*/  ISETP.NE.U32.AND P1, PT, R2, RZ, PT ;  /* 0x000000ff0200720c */ /* 0x000fe80003f25070 */
[----:B------:R-:W-:Y:S04]  /*5590*/  ISETP.NE.AND.EX P1, PT, R3, RZ, PT, P1 ;  /* 0x000000ff0300720c */ /* 0x000fe80003f25310 */
[----:B------:R-:W-:Y:S03]  /*55a0*/  PLOP3.LUT P1, PT, P1, PT, PT, 0x8, 0x80 ;  /* 0x000000000080781c */ /* 0x000fe60000f2e170 */
[----:B------:R-:W-:Y:S11]  /*55b0*/  @P0 FSETP.EQ.AND P1, PT, R71, RZ, PT ;  /* 0x000000ff4700020b */ /* 0x000ff60003f22000 */
[----:B------:R-:W-:Y:S02]  /*55c0*/  @!UPT UIADD3 URZ, UPT, UPT, URZ, URZ, URZ ;  /* 0x000000fffffff290 */ /* 0x000fe4000fffe0ff */
.L_x_108:
[----:B------:R-:W3:Y:S01]  /*55d0*/  SYNCS.PHASECHK.TRANS64.TRYWAIT P0, [UR19+0x148], R6 ;  /* 0x00014806ff0075a7 */ /* 0x000ee20008001113 */
[----:B------:R-:W-:Y:S02]  /*55e0*/  ELECT P2, URZ, PT ;  /* 0x0000000000ff782f */ /* 0x000fe40003840000 */
[----:B------:R-:W-:Y:S01]  /*55f0*/  IADD3 R14, PT, PT, R14, 0x1, RZ ;  /* 0x000000010e0e7810 */ /* 0x000fe20007ffe0ff */
[----:B---3--:R-:W-:Y:S10]  /*5600*/  @!P0 BRA `(.L_x_109) ;  /* 0x0000003400948947 */ /* 0x008ff40003800000 */
.L_x_195:
[----:B------:R-:W-:Y:S01]  /*5610*/  PLOP3.LUT P1, PT, P1, P2, PT, 0xf2, 0x2f ;  /* 0x00000000002f781c */ /* 0x000fe20000f25e72 */
[----:B------:R-:W-:Y:S01]  /*5620*/  UMOV UR16, 0x0 ;  /* 0x0000000000107882 */ /* 0x000fe20000000000 */
[----:B------:R-:W-:Y:S01]  /*5630*/  UMOV UR17, 0x10000000 ;  /* 0x1000000000117882 */ /* 0x000fe20000000000 */
[----:B------:R-:W-:Y:S01]  /*5640*/  UMOV UR12, UR36 ;  /* 0x00000024000c7c82 */ /* 0x000fe20008000000 */
[----:B------:R-:W-:Y:S01]  /*5650*/  LOP3.LUT R15, R15, 0x1, RZ, 0x3c, !PT ;  /* 0x000000010f0f7812 */ /* 0x000fe200078e3cff */
[----:B------:R-:W-:Y:S01]  /*5660*/  UPLOP3.LUT UP3, UPT, UPT, UPT, UPT, 0x80, 0x8 ;  /* 0x000000000008789c */ /* 0x000fe20003f6f070 */
[----:B------:R-:W-:Y:S07]  /*5670*/  UMOV UR36, UR29 ;  /* 0x0000001d00247c82 */ /* 0x000fee0008000000 */
[----:B-1----:R-:W-:Y:S01]  /*5680*/  @!P1 IADD3 R6, P0, PT, R16, 0x580, RZ ;  /* 0x0000058010069810 */ /* 0x002fe20007f1e0ff */
[----:B------:R-:W-:Y:S03]  /*5690*/  VOTEU.ALL UP0, P1 ;  /* 0x0000000000ff7886 */ /* 0x000fe60000800000 */
[----:B------:R-:W-:Y:S01]  /*56a0*/  @!P1 R2UR UR5, R6 ;  /* 0x00000000060592ca */ /* 0x000fe200000e0000 */
[----:B------:R-:W-:Y:S01]  /*56b0*/  @!P1 IMAD.X R0, RZ, RZ, R17, P0 ;  /* 0x000000ffff009224 */ /* 0x000fe200000e0611 */
[----:B------:R-:W-:Y:S01]  /*56c0*/  @!UP0 USHF.L.U32 UR10, UR51, 0x6, URZ ;  /* 0x00000006330a8899 */ /* 0x000fe200080006ff */
[----:B------:R-:W-:Y:S01]  /*56d0*/  ISETP.NE.AND P0, PT, R14, 0x2, PT ;  /* 0x000000020e00780c */ /* 0x000fe20003f05270 */
[----:B------:R-:W-:Y:S02]  /*56e0*/  @!UP0 USHF.L.U32 UR11, UR50, 0x7, URZ ;  /* 0x00000007320b8899 */ /* 0x000fe400080006ff */
[----:B------:R-:W-:Y:S01]  /*56f0*/  @!P1 R2UR UR4, R0 ;  /* 0x00000000000492ca */ /* 0x000fe200000e0000 */
[----:B------:R-:W-:Y:S01]  /*5700*/  @!UP0 UIADD3 UR8, UPT, UPT, UR19, 0x400, URZ ;  /* 0x0000040013088890 */ /* 0x000fe2000fffe0ff */
[----:B------:R-:W-:Y:S01]  /*5710*/  SEL R0, RZ, 0x1, P0 ;  /* 0x00000001ff007807 */ /* 0x000fe20000000000 */
[----:B------:R-:W-:Y:S01]  /*5720*/  @!UP0 UIADD3 UR9, UPT, UPT, UR19, 0x140, URZ ;  /* 0x0000014013098890 */ /* 0x000fe2000fffe0ff */
[----:B------:R-:W-:Y:S01]  /*5730*/  SEL R14, R14, RZ, P0 ;  /* 0x000000ff0e0e7207 */ /* 0x000fe20000000000 */
[----:B------:R-:W-:Y:S01]  /*5740*/  VOTEU.ALL UP0, P1 ;  /* 0x0000000000ff7886 */ /* 0x000fe20000800000 */
[----:B------:R-:W-:Y:S01]  /*5750*/  LOP3.LUT R13, R13, R0, RZ, 0x3c, !PT ;  /* 0x000000000d0d7212 */ /* 0x000fe200078e3cff */
[----:B------:R-:W-:Y:S01]  /*5760*/  IMAD.U32 R6, RZ, RZ, UR5 ;  /* 0x00000005ff067e24 */ /* 0x000fe2000f8e00ff */
[----:B------:R-:W-:Y:S02]  /*5770*/  UIADD3 UR51, UPT, UPT, UR14, UR48, URZ ;  /* 0x000000300e337290 */ /* 0x000fe4000fffe0ff */
[----:B------:R-:W-:Y:S03]  /*5780*/  UIADD3 UR50, UPT, UPT, UR15, UR49, URZ ;  /* 0x000000310f327290 */ /* 0x000fe6000fffe0ff */
[----:B------:R-:W-:Y:S01]  /*5790*/  IMAD.U32 R7, RZ, RZ, UR4 ;  /* 0x00000004ff077e24 */ /* 0x000fe2000f8e00ff */
[----:B------:R-:W-:Y:S04]  /*57a0*/  @!P1 R2UR UR4, R6 ;  /* 0x00000000060492ca */ /* 0x000fe800000e0000 */
[----:B------:R-:W-:Y:S11]  /*57b0*/  @!P1 R2UR UR5, R7 ;  /* 0x00000000070592ca */ /* 0x000ff600000e0000 */
[----:B------:R-:W-:Y:S02]  /*57c0*/  @!UPT UIADD3 URZ, UPT, UPT, URZ, URZ, URZ ;  /* 0x000000fffffff290 */ /* 0x000fe4000fffe0ff */
[----:B------:R3:W-:Y:S01]  /*57d0*/  @!UP0 UTMALDG.3D [UR8], [UR4], desc[UR16] ;  /* 0x00001008040085b4 */ /* 0x0007e20008011000 */
[----:B------:R3:W-:Y:S01]  /*57e0*/  @!P1 SYNCS.ARRIVE.TRANS64.RED.A0TR RZ, [UR19+0x140], R12 ;  /* 0x0001400cffff99a7 */ /* 0x0007e20008300413 */
[----:B------:R-:W-:Y:S01]  /*57f0*/  SYNCS.ARRIVE.TRANS64.RED.A1T0 RZ, [UR54], RZ ;  /* 0x000000ffffff79a7 */ /* 0x000fe20008100436 */
[----:B------:R-:W-:Y:S05]  /*5800*/  BRA.U UP1, `(.L_x_110) ;  /* 0xfffffff501a87547 */ /* 0x000fea000b83ffff */
[----:B------:R-:W-:Y:S07]  /*5810*/  MOV R0, UR19 ;  /* 0x0000001300007c02 */ /* 0x000fee0008000f00 */
.L_x_111:
[----:B-1----:R-:W-:-:S04]  /*5820*/  SHF.L.U32 R2, R15, 0x1f, RZ ;  /* 0x0000001f0f027819 */ /* 0x002fc800000006ff */
[----:B------:R1:W4:Y:S03]  /*5830*/  SYNCS.PHASECHK.TRANS64.TRYWAIT P0, [R0+URZ+0x148], R2 ;  /* 0x00014802000075a7 */ /* 0x00032600080011ff */
[----:B----4-:R-:W-:Y:S05]  /*5840*/  @!P0 NANOSLEEP.SYNCS 0x989680 ;  /* 0x009896800000895d */ /* 0x010fea0003900000 */
[----:B------:R-:W4:Y:S02]  /*5850*/  @!P0 SYNCS.PHASECHK.TRANS64 P0, [R0+URZ+0x148], R2 ;  /* 0x00014802000085a7 */ /* 0x000f2400080010ff */
[----:B--234-:R-:W-:Y:S05]  /*5860*/  @P0 EXIT ;  /* 0x000000000000094d */ /* 0x01cfea0003800000 */
[----:B------:R-:W-:Y:S05]  /*5870*/  BRA `(.L_x_111) ;  /* 0xfffffffc00e87947 */ /* 0x000fea000383ffff */
.L_x_102:
[----:B------:R-:W-:-:S06]  /*5880*/  UISETP.GE.AND UP0, UPT, UR11, 0x4, UPT ;  /* 0x000000040b00788c */ /* 0x000fcc000bf06270 */
[----:B------:R-:W-:-:S13]  /*5890*/  PLOP3.LUT P0, PT, PT, PT, UP0, 0x80, 0x8 ;  /* 0x000000000008781c */ /* 0x000fda0003f0f008 */
[----:B-1----:R-:W-:Y:S05]  /*58a0*/  @!P0 EXIT ;  /* 0x000000000000894d */ /* 0x002fea0003800000 */
[----:B------:R-:W-:Y:S01]  /*58b0*/  BAR.SYNC.DEFER_BLOCKING 0x6, 0xa0 ;  /* 0x0182800000007b1d */ /* 0x000fe20000010000 */
[C---:B------:R-:W-:Y:S01]  /*58c0*/  IMAD.SHL.U32 R2, R131.reuse, 0x40, RZ ;  /* 0x0000004083027824 */ /* 0x040fe200078e00ff */
[----:B------:R-:W-:Y:S01]  /*58d0*/  CS2R R146, SRZ ;  /* 0x0000000000927805 */ /* 0x000fe2000001ff00 */
[C---:B------:R-:W-:Y:S01]  /*58e0*/  IMAD.SHL.U32 R140, R131.reuse, 0x8, RZ ;  /* 0x00000008838c7824 */ /* 0x040fe200078e00ff */
[----:B------:R-:W-:Y:S01]  /*58f0*/  CS2R R144, SRZ ;  /* 0x0000000000907805 */ /* 0x000fe2000001ff00 */
[C---:B------:R-:W-:Y:S01]  /*5900*/  IMAD.SHL.U32 R148, R131.reuse, 0x10, RZ ;  /* 0x0000001083947824 */ /* 0x040fe200078e00ff */
[----:B------:R-:W-:Y:S01]  /*5910*/  UMOV UR57, 0x400 ;  /* 0x0000040000397882 */ /* 0x000fe20000000000 */
[----:B------:R-:W-:Y:S01]  /*5920*/  LOP3.LUT R3, R2, 0x180, RZ, 0xc0, !PT ;  /* 0x0000018002037812 */ /* 0x000fe200078ec0ff */
[----:B------:R-:W-:Y:S01]  /*5930*/  ULEA UR57, UR54, UR57, 0x18 ;  /* 0x0000003936397291 */ /* 0x000fe2000f8ec0ff */
[----:B------:R-:W1:Y:S01]  /*5940*/  LDC.64 R132, c[0x0][0x888] ;  /* 0x00022200ff847b82 */ /* 0x000e620000000a00 */
[----:B------:R-:W-:Y:S01]  /*5950*/  IMAD.U32 R69, R131, 0x10000, RZ ;  /* 0x0001000083457824 */ /* 0x000fe200078e00ff */
[----:B------:R-:W-:Y:S01]  /*5960*/  LOP3.LUT R140, R3, 0x30, R140, 0xf8, !PT ;  /* 0x00000030038c7812 */ /* 0x000fe200078ef88c */
[----:B------:R-:W-:Y:S01]  /*5970*/  UIADD3 UR4, UPT, UPT, UR57, 0x2400, URZ ;  /* 0x0000240039047890 */ /* 0x000fe2000fffe0ff */
[----:B------:R-:W-:Y:S01]  /*5980*/  LOP3.LUT R150, R148, 0x20, RZ, 0xc0, !PT ;  /* 0x0000002094967812 */ /* 0x000fe200078ec0ff */
[----:B------:R-:W-:Y:S01]  /*5990*/  IMAD.MOV.U32 R68, RZ, RZ, RZ ;  /* 0x000000ffff447224 */ /* 0x000fe200078e00ff */
[----:B------:R-:W-:Y:S01]  /*59a0*/  LOP3.LUT R140, R140, 0x1e40, R2, 0xf8, !PT ;  /* 0x00001e408c8c7812 */ /* 0x000fe200078ef802 */
[----:B------:R-:W2:Y:S01]  /*59b0*/  LDCU UR59, c[0x0][0x370] ;  /* 0x00006e00ff3b77ac */ /* 0x000ea20008000800 */
[----:B------:R-:W3:Y:S01]  /*59c0*/  LDC.64 R138, c[0x0][0x890] ;  /* 0x00022400ff8a7b82 */ /* 0x000ee20000000a00 */
[----:B------:R-:W-:Y:S01]  /*59d0*/  LOP3.LUT R69, R69, 0x600000, RZ, 0xc0, !PT ;  /* 0x0060000045457812 */ /* 0x000fe200078ec0ff */
[----:B------:R-:W-:Y:S01]  /*59e0*/  IMAD.U32 R151, RZ, RZ, UR4 ;  /* 0x00000004ff977e24 */ /* 0x000fe2000f8e00ff */
[----:B------:R-:W-:Y:S01]  /*59f0*/  LOP3.LUT R148, R148, 0x40, RZ, 0xc0, !PT ;  /* 0x0000004094947812 */ /* 0x000fe200078ec0ff */
[----:B------:R-:W-:Y:S01]  /*5a00*/  VIADD R149, R140, UR57 ;  /* 0x000000398c957c36 */ /* 0x000fe20008000000 */
[----:B------:R-:W4:Y:S01]  /*5a10*/  LDCU.64 UR62, c[0x0][0x348] ;  /* 0x00006900ff3e77ac */ /* 0x000f220008000a00 */
[----:B------:R-:W2:Y:S02]  /*5a20*/  LDS R0, [UR57+0x210] ;  /* 0x00021039ff007984 */ /* 0x000ea40008000800 */
[----:B------:R-:W1:Y:S01]  /*5a30*/  LDC.64 R136, c[0x0][0x8b0] ;  /* 0x00022c00ff887b82 */ /* 0x000e620000000a00 */
[--C-:B------:R-:W-:Y:S01]  /*5a40*/  IADD3 R150, PT, PT, -R150, 0x400, R149.reuse ;  /* 0x0000040096967810 */ /* 0x100fe20007ffe195 */
[----:B------:R-:W1:Y:S01]  /*5a50*/  LDCU UR41, c[0x0][0xb0c] ;  /* 0x00016180ff2977ac */ /* 0x000e620008000800 */
[----:B------:R-:W-:-:S03]  /*5a60*/  IADD3 R149, PT, PT, -R148, 0x400, R149 ;  /* 0x0000040094957810 */ /* 0x000fc60007ffe195 */
[----:B------:R-:W-:Y:S01]  /*5a70*/  IMAD.IADD R148, R150, 0x1, -R148 ;  /* 0x0000000196947824 */ /* 0x000fe200078e0a94 */
[----:B------:R-:W1:Y:S01]  /*5a80*/  LDCU UR55, c[0x0][0xb20] ;  /* 0x00016400ff3777ac */ /* 0x000e620008000800 */
[----:B------:R-:W1:Y:S01]  /*5a90*/  LDC.64 R134, c[0x0][0x8a8] ;  /* 0x00022a00ff867b82 */ /* 0x000e620000000a00 */
[----:B------:R-:W1:Y:S01]  /*5aa0*/  LDCU UR40, c[0x0][0xb30] ;  /* 0x00016600ff2877ac */ /* 0x000e620008000800 */
[----:B------:R-:W1:Y:S01]  /*5ab0*/  LDCU.64 UR38, c[0x0][0xb28] ;  /* 0x00016500ff2677ac */ /* 0x000e620008000a00 */
[----:B------:R-:W1:Y:S01]  /*5ac0*/  LDCU.128 UR44, c[0x0][0xb10] ;  /* 0x00016200ff2c77ac */ /* 0x000e620008000c00 */
[----:B------:R-:W1:Y:S01]  /*5ad0*/  LDCU UR58, c[0x0][0x374] ;  /* 0x00006e80ff3a77ac */ /* 0x000e620008000800 */
[----:B------:R-:W-:Y:S01]  /*5ae0*/  UIADD3 UR56, UPT, UPT, UR57, 0x400, URZ ;  /* 0x0000040039387890 */ /* 0x000fe2000fffe0ff */
[----:B--2-4-:R-:W-:-:S11]  /*5af0*/  IMAD.IADD R69, R0, 0x1, R69 ;  /* 0x0000000100457824 */ /* 0x014fd600078e0245 */
.L_x_129:
[----:B------:R-:W-:Y:S02]  /*5b00*/  LEA R3, R144, UR57, 0x3 ;  /* 0x0000003990037c11 */ /* 0x000fe4000f8e18ff */
[----:B------:R-:W-:Y:S02]  /*5b10*/  SHF.L.U32 R0, R146, 0x1f, RZ ;  /* 0x0000001f92007819 */ /* 0x000fe400000006ff */
[----:B------:R-:W-:Y:S02]  /*5b20*/  LEA R4, R144, UR57, 0x4 ;  /* 0x0000003990047c11 */ /* 0x000fe4000f8e20ff */
[----:B--2---:R-:W2:Y:S02]  /*5b30*/  SYNCS.PHASECHK.TRANS64.TRYWAIT P0, [R3+URZ+0x160], R0 ;  /* 0x00016000030075a7 */ /* 0x004ea400080011ff */
[----:B-12---:R-:W-:Y:S05]  /*5b40*/  @!P0 BRA `(.L_x_112) ;  /* 0x00000030005c8947 */ /* 0x006fea0003800000 */
.L_x_196:
        /* <DEDUP_REMOVED lines=11> */
[----:B------:R-:W-:Y:S01]  /*5c00*/  PLOP3.LUT P0, PT, PT, PT, UP1, 0x80, 0x8 ;  /* 0x000000000008781c */ /* 0x000fe20003f0f018 */
[----:B------:R-:W-:Y:S11]  /*5c10*/  UP2UR UR61, UPR, URZ, 0x2 ;  /* 0x00000002ff3d7883 */ /* 0x000ff60008000000 */
[----:B------:R-:W-:Y:S01]  /*5c20*/  @!UPT UIADD3 URZ, UPT, UPT, URZ, URZ, URZ ;  /* 0x000000fffffff290 */ /* 0x000fe2000fffe0ff */
[----:B--2---:R-:W-:Y:S02]  /*5c30*/  @P0 SHF.R.U32.HI R0, RZ, 0x10, R5 ;  /* 0x00000010ff000819 */ /* 0x004fe40000011605 */
        /* <DEDUP_REMOVED lines=13> */
[----:B------:R-:W-:Y:S02]  /*5d10*/  UISETP.NE.AND UP0, UPT, UR46, 0x1, UPT ;  /* 0x000000012e00788c */ /* 0x000fe4000bf05270 */
[----:B------:R-:W-:Y:S02]  /*5d20*/  USHF.R.U32.HI UR15, URZ, UR55, UR15 ;  /* 0x00000037ff0f7299 */ /* 0x000fe4000801160f */
[----:B------:R-:W-:Y:S02]  /*5d30*/  UIMAD.WIDE.U32 UR18, UR59, UR44, URZ ;  /* 0x0000002c3b1272a5 */ /* 0x000fe4000f8e00ff */
[----:B------:R-:W-:Y:S02]  /*5d40*/  UIMAD.WIDE.U32 UR20, UR42, UR47, URZ ;  /* 0x0000002f2a1472a5 */ /* 0x000fe4000f8e00ff */
[----:B------:R-:W-:Y:S02]  /*5d50*/  USEL UR4, UR58, UR15, !UP0 ;  /* 0x0000000f3a047287 */ /* 0x000fe4000c000000 */
[----:B------:R-:W-:Y:S02]  /*5d60*/  UISETP.NE.AND UP2, UPT, UR37, 0x1, UPT ;  /* 0x000000012500788c */ /* 0x000fe4000bf45270 */
[----:B------:R-:W-:Y:S02]  /*5d70*/  USHF.R.U32.HI UR14, URZ, UR45, UR19 ;  /* 0x0000002dff0e7299 */ /* 0x000fe40008011613 */
[----:B------:R-:W-:Y:S02]  /*5d80*/  USHF.R.U32.HI UR15, URZ, UR55, UR21 ;  /* 0x00000037ff0f7299 */ /* 0x000fe40008011615 */
[----:B------:R-:W-:Y:S02]  /*5d90*/  UIMAD.WIDE.U32 UR18, UR4, UR38, URZ ;  /* 0x00000026041272a5 */ /* 0x000fe4000f8e00ff */
[----:B------:R-:W-:Y:S02]  /*5da0*/  UISETP.NE.AND UP1, UPT, UR41, 0x1, UPT ;  /* 0x000000012900788c */ /* 0x000fe4000bf25270 */
[----:B------:R-:W-:Y:S02]  /*5db0*/  UIMAD.WIDE.U32 UR16, UR43, UR44, URZ ;  /* 0x0000002c2b1072a5 */ /* 0x000fe4000f8e00ff */
[----:B------:R-:W-:Y:S02]  /*5dc0*/  USEL UR8, UR42, UR15, !UP0 ;  /* 0x0000000f2a087287 */ /* 0x000fe4000c000000 */
[----:B------:R-:W-:Y:S02]  /*5dd0*/  USEL UR9, UR59, UR14, !UP1 ;  /* 0x0000000e3b097287 */ /* 0x000fe4000c800000 */
[----:B------:R-:W-:Y:S02]  /*5de0*/  USHF.R.U32.HI UR14, URZ, UR45, UR17 ;  /* 0x0000002dff0e7299 */ /* 0x000fe40008011611 */
[----:B------:R-:W-:Y:S02]  /*5df0*/  UIMAD.WIDE.U32 UR16, UR9, UR38, URZ ;  /* 0x00000026091072a5 */ /* 0x000fe4000f8e00ff */
[----:B------:R-:W-:Y:S02]  /*5e00*/  USEL UR5, UR43, UR14, !UP1 ;  /* 0x0000000e2b057287 */ /* 0x000fe4000c800000 */
[----:B------:R-:W-:Y:S02]  /*5e10*/  @UP2 USHF.R.U32.HI UR9, URZ, UR39, UR17 ;  /* 0x00000027ff092299 */ /* 0x000fe40008011611 */
[----:B------:R-:W-:Y:S02]  /*5e20*/  UIMAD.WIDE.U32 UR12, UR8, UR38, URZ ;  /* 0x00000026080c72a5 */ /* 0x000fe4000f8e00ff */
[----:B------:R-:W-:Y:S02]  /*5e30*/  UIMAD UR6, UR37, UR9, URZ ;  /* 0x00000009250672a4 */ /* 0x000fe4000f8e02ff */
[----:B------:R-:W-:Y:S01]  /*5e40*/  USHF.R.U32.HI UR11, URZ, UR39, UR13 ;  /* 0x00000027ff0b7299 */ /* 0x000fe2000801160d */
[----:B------:R-:W-:Y:S02]  /*5e50*/  UMOV UR15, UR19 ;  /* 0x00000013000f7c82 */ /* 0x000fe40008000000 */
[----:B------:R-:W-:Y:S02]  /*5e60*/  @UP2 USHF.R.U32.HI UR4, URZ, UR39, UR15 ;  /* 0x00000027ff042299 */ /* 0x000fe4000801160f */
[----:B------:R-:W-:Y:S02]  /*5e70*/  USEL UR12, UR8, UR11, !UP2 ;  /* 0x0000000b080c7287 */ /* 0x000fe4000d000000 */
[----:B------:R-:W-:Y:S02]  /*5e80*/  UIMAD UR4, UR37, UR4, URZ ;  /* 0x00000004250472a4 */ /* 0x000fe4000f8e02ff */
[----:B------:R-:W-:Y:S02]  /*5e90*/  UIADD3 UR11, UPT, UPT, -UR12, URZ, URZ ;  /* 0x000000ff0c0b7290 */ /* 0x000fe4000fffe1ff */
[----:B------:R-:W-:Y:S02]  /*5ea0*/  UISETP.GE.AND UP0, UPT, UR8, UR4, UPT ;  /* 0x000000040800728c */ /* 0x000fe4000bf06270 */
[----:B------:R-:W-:Y:S02]  /*5eb0*/  UIMAD UR11, UR37, UR11, UR8 ;  /* 0x0000000b250b72a4 */ /* 0x000fe4000f8e0208 */
[----:B------:R-:W-:Y:S02]  /*5ec0*/  UISETP.GE.OR UP0, UPT, UR5, UR6, UP0 ;  /* 0x000000060500728c */ /* 0x000fe40008706670 */
[----:B------:R-:W-:Y:S02]  /*5ed0*/  UIMAD.WIDE.U32 UR6, UR5, UR38, URZ ;  /* 0x00000026050672a5 */ /* 0x000fe4000f8e00ff */
[----:B------:R-:W-:Y:S04]  /*5ee0*/  UIADD3 UR6, UPT, UPT, -UR8, URZ, URZ ;  /* 0x000000ff08067290 */ /* 0x000fe8000fffe1ff */
[----:B------:R-:W-:Y:S03]  /*5ef0*/  UIMAD UR42, UR46, UR6, UR42 ;  /* 0x000000062e2a72a4 */ /* 0x000fe6000f8e022a */
[----:B------:R-:W-:Y:S02]  /*5f00*/  @!UP0 USHF.R.U32.HI UR4, URZ, UR39, UR7 ;  /* 0x00000027ff048299 */ /* 0x000fe40008011607 */
[----:B------:R-:W-:Y:S02]  /*5f10*/  UIADD3 UR7, UPT, UPT, -UR5, URZ, URZ ;  /* 0x000000ff05077290 */ /* 0x000fe4000fffe1ff */
[----:B------:R-:W-:Y:S02]  /*5f20*/  @!UP0 USEL UR4, UR5, UR4, !UP2 ;  /* 0x0000000405048287 */ /* 0x000fe4000d000000 */
[----:B------:R-:W-:Y:S02]  /*5f30*/  UIMAD UR43, UR41, UR7, UR43 ;  /* 0x00000007292b72a4 */ /* 0x000fe4000f8e022b */
[----:B------:R-:W-:Y:S02]  /*5f40*/  @!UP0 UIMAD UR10, UR9, UR11, UR4 ;  /* 0x0000000b090a82a4 */ /* 0x000fe4000f8e0204 */
[----:B------:R-:W-:Y:S04]  /*5f50*/  @!UP0 UIADD3 UR11, UPT, UPT, UR12, -UR4, URZ ;  /* 0x800000040c0b8290 */ /* 0x000fe8000fffe0ff */
[----:B------:R-:W-:Y:S03]  /*5f60*/  @!UP0 UIMAD UR8, UR11, UR37, UR5 ;  /* 0x000000250b0882a4 */ /* 0x000fe6000f8e0205 */
[----:B------:R-:W-:Y:S02]  /*5f70*/  @!UP0 UMOV UR5, UR10 ;  /* 0x0000000a00058c82 */ /* 0x000fe40008000000 */
[----:B------:R-:W-:Y:S02]  /*5f80*/  UIMAD UR43, UR5, UR41, UR43 ;  /* 0x00000029052b72a4 */ /* 0x000fe4000f8e022b */
[----:B------:R-:W-:Y:S11]  /*5f90*/  UIMAD UR42, UR8, UR46, UR42 ;  /* 0x0000002e082a72a4 */ /* 0x000ff6000f8e022a */
[----:B------:R-:W-:Y:S01]  /*5fa0*/  @!UPT UIADD3 URZ, UPT, UPT, URZ, URZ, URZ ;  /* 0x000000fffffff290 */ /* 0x000fe2000fffe0ff */
.L_x_113:
[----:B------:R-:W-:Y:S01]  /*5fb0*/  UISETP.NE.AND UP0, UPT, UR40, 0x1, UPT ;  /* 0x000000012800788c */ /* 0x000fe2000bf05270 */
[----:B------:R-:W-:Y:S10]  /*5fc0*/  IADD3 R144, PT, PT, R144, 0x1, RZ ;  /* 0x0000000190907810 */ /* 0x000ff40007ffe0ff */
[----:B------:R-:W2:Y:S01]  /*5fd0*/  @!UP0 LDCU.128 UR8, c[0x0][0xb10] ;  /* 0x00016200ff0887ac */ /* 0x000ea20008000c00 */
[----:B------:R-:W4:Y:S01]  /*5fe0*/  @!UP0 LDCU UR5, c[0x0][0xb0c] ;  /* 0x00016180ff0587ac */ /* 0x000f220008000800 */
[----:B------:R-:W3:Y:S01]  /*5ff0*/  @!UP0 LDCU UR4, c[0x0][0xb20] ;  /* 0x00016400ff0487ac */ /* 0x000ee20008000800 */
[----:B--2---:R-:W-:Y:S02]  /*6000*/  UIMAD.WIDE.U32 UR6, UR43, UR8, URZ ;  /* 0x000000082b0672a5 */ /* 0x004fe4000f8e00ff */
[----:B------:R-:W-:Y:S02]  /*6010*/  UIMAD.WIDE.U32 UR12, UR42, UR11, URZ ;  /* 0x0000000b2a0c72a5 */ /* 0x000fe4000f8e00ff */
[----:B------:R-:W-:Y:S02]  /*6020*/  @!UP0 UISETP.NE.AND UP1, UPT, UR10, 0x1, UPT ;  /* 0x000000010a00888c */ /* 0x000fe4000bf25270 */
[----:B------:R-:W-:Y:S02]  /*6030*/  @!UP0 USHF.R.U32.HI UR7, URZ, UR9, UR7 ;  /* 0x00000009ff078299 */ /* 0x000fe40008011607 */
[----:B----4-:R-:W-:Y:S02]  /*6040*/  @!UP0 UISETP.NE.AND UP2, UPT, UR5, 0x1, UPT ;  /* 0x000000010500888c */ /* 0x010fe4000bf45270 */
[----:B---3--:R-:W-:Y:S02]  /*6050*/  @!UP0 USHF.R.U32.HI UR4, URZ, UR4, UR13 ;  /* 0x00000004ff048299 */ /* 0x008fe4000801160d */
[----:B------:R-:W-:Y:S02]  /*6060*/  @!UP0 USEL UR7, UR43, UR7, !UP2 ;  /* 0x000000072b078287 */ /* 0x000fe4000d000000 */
[----:B------:R-:W-:Y:S04]  /*6070*/  @!UP0 USEL UR6, UR42, UR4, !UP1 ;  /* 0x000000042a068287 */ /* 0x000fe8000c800000 */
[----:B------:R-:W-:Y:S02]  /*6080*/  @!UP0 UIADD3 UR4, UPT, UPT, -UR7, UR6, URZ ;  /* 0x0000000607048290 */ /* 0x000fe4000fffe1ff */
[----:B------:R-:W-:Y:S02]  /*6090*/  @!UP0 UIADD3 UR6, UPT, UPT, UR7, -UR6, URZ ;  /* 0x8000000607068290 */ /* 0x000fe4000fffe0ff */
[----:B------:R-:W-:Y:S02]  /*60a0*/  @!UP0 UIMAD UR43, UR4, UR5, UR43 ;  /* 0x00000005042b82a4 */ /* 0x000fe4000f8e022b */
[----:B------:R-:W-:Y:S02]  /*60b0*/  @!UP0 UIMAD UR42, UR6, UR10, UR42 ;  /* 0x0000000a062a82a4 */ /* 0x000fe4000f8e022a */
[----:B------:R-:W-:Y:S09]  /*60c0*/  ULOP3.LUT UP0, URZ, UR56, 0x1b0, URZ, 0xc0, !UPT ;  /* 0x000001b038ff7892 */ /* 0x000ff2000f80c0ff */
[----:B------:R-:W-:Y:S05]  /*60d0*/  BRA.U !UP0, `(.L_x_114) ;  /* 0x0000000108407547 */ /* 0x000fea000b800000 */
[----:B------:R-:W2:Y:S01]  /*60e0*/  LDCU.64 UR8, c[0x4][0x80] ;  /* 0x01001000ff0877ac */ /* 0x000ea20008000a00 */
[----:B------:R-:W-:Y:S01]  /*60f0*/  MOV R3, 0x0 ;  /* 0x0000000000037802 */ /* 0x000fe20000000f00 */
[----:B------:R-:W-:Y:S02]  /*6100*/  HFMA2 R12, -RZ, RZ, 0, 5.9604644775390625e-08 ;  /* 0x00000001ff0c7431 */ /* 0x000fe400000001ff */
[----:B------:R-:W-:Y:S02]  /*6110*/  IMAD.MOV.U32 R8, RZ, RZ, 0x70 ;  /* 0x00000070ff087424 */ /* 0x000fe400078e00ff */
[----:B------:R-:W-:Y:S01]  /*6120*/  IMAD.MOV.U32 R13, RZ, RZ, RZ ;  /* 0x000000ffff0d7224 */ /* 0x000fe200078e00ff */
[----:B------:R-:W3:Y:S01]  /*6130*/  LDCU.64 UR6, c[0x4][0x88] ;  /* 0x01001100ff0677ac */ /* 0x000ee20008000a00 */
[----:B------:R-:W4:Y:S01]  /*6140*/  LDC.64 R2, c[0x4][R3] ;  /* 0x0100000003027b82 */ /* 0x000f220000000a00 */
[----:B------:R-:W1:Y:S01]  /*6150*/  LDCU.64 UR4, c[0x4][0x8] ;  /* 0x01000100ff0477ac */ /* 0x000e620008000a00 */
[----:B--2---:R-:W-:Y:S01]  /*6160*/  MOV R5, UR9 ;  /* 0x0000000900057c02 */ /* 0x004fe20008000f00 */
[----:B------:R-:W-:Y:S01]  /*6170*/  IMAD.U32 R4, RZ, RZ, UR8 ;  /* 0x00000008ff047e24 */ /* 0x000fe2000f8e00ff */
[----:B---3--:R-:W-:Y:S01]  /*6180*/  MOV R7, UR7 ;  /* 0x0000000700077c02 */ /* 0x008fe20008000f00 */
[----:B------:R-:W-:Y:S01]  /*6190*/  IMAD.U32 R6, RZ, RZ, UR6 ;  /* 0x00000006ff067e24 */ /* 0x000fe2000f8e00ff */
[----:B-1----:R-:W-:Y:S01]  /*61a0*/  MOV R11, UR5 ;  /* 0x00000005000b7c02 */ /* 0x002fe20008000f00 */
[----:B------:R-:W-:Y:S02]  /*61b0*/  IMAD.U32 R10, RZ, RZ, UR4 ;  /* 0x00000004ff0a7e24 */ /* 0x000fe4000f8e00ff */
[----:B------:R-:W-:Y:S07]  /*61c0*/  LEPC R20, `(.L_x_114) ;  /* 0x000000001014794e */ /* 0x000fee0000000000 */
[----:B----45:R-:W-:Y:S05]  /*61d0*/  CALL.ABS.NOINC R2 ;  /* 0x0000000002007343 */ /* 0x030fea0003c00000 */
.L_x_114:
[----:B------:R-:W-:Y:S01]  /*61e0*/  LOP3.LUT P0, RZ, R151, 0x1b0, RZ, 0xc0, !PT ;  /* 0x000001b097ff7812 */ /* 0x000fe2000780c0ff */
[----:B------:R-:W-:Y:S11]  /*61f0*/  BSSY.RECONVERGENT B6, `(.L_x_115) ;  /* 0x0000013000067945 */ /* 0x000ff60003800200 */
[----:B------:R-:W-:Y:S01]  /*6200*/  @!UPT UIADD3 URZ, UPT, UPT, URZ, URZ, URZ ;  /* 0x000000fffffff290 */ /* 0x000fe2000fffe0ff */
[----:B------:R-:W-:Y:S05]  /*6210*/  @!P0 BRA `(.L_x_116) ;  /* 0x0000000000408947 */ /* 0x000fea0003800000 */
        /* <DEDUP_REMOVED lines=16> */
.L_x_116:
[----:B------:R-:W-:Y:S05]  /*6320*/  BSYNC.RECONVERGENT B6 ;  /* 0x0000000000067941 */ /* 0x000fea0003800200 */
.L_x_115:
[----:B------:R-:W-:Y:S02]  /*6330*/  ISETP.NE.U32.AND P0, PT, R132, RZ, PT ;  /* 0x000000ff8400720c */ /* 0x000fe40003f05070 */
[C---:B------:R-:W-:Y:S02]  /*6340*/  ISETP.NE.U32.AND P2, PT, R138.reuse, RZ, PT ;  /* 0x000000ff8a00720c */ /* 0x040fe40003f45070 */
[----:B------:R-:W-:Y:S02]  /*6350*/  ISETP.NE.AND.EX P0, PT, R133, RZ, PT, P0 ;  /* 0x000000ff8500720c */ /* 0x000fe40003f05300 */
[----:B------:R-:W-:Y:S02]  /*6360*/  ISETP.NE.U32.AND P4, PT, R138, RZ, PT ;  /* 0x000000ff8a00720c */ /* 0x000fe40003f85070 */
[C---:B------:R-:W-:Y:S02]  /*6370*/  ISETP.NE.AND.EX P2, PT, R139.reuse, RZ, P0, P2 ;  /* 0x000000ff8b00720c */ /* 0x040fe40000745320 */
[----:B------:R-:W-:Y:S02]  /*6380*/  ISETP.NE.AND.EX P4, PT, R139, RZ, PT, P4 ;  /* 0x000000ff8b00720c */ /* 0x000fe40003f85340 */
[----:B------:R-:W-:Y:S02]  /*6390*/  ISETP.NE.U32.AND P5, PT, R136, RZ, PT ;  /* 0x000000ff8800720c */ /* 0x000fe40003fa5070 */
[----:B------:R-:W-:Y:S02]  /*63a0*/  PLOP3.LUT P0, PT, PT, PT, PT, 0x8, 0x80 ;  /* 0x000000000080781c */ /* 0x000fe40003f0e170 */
[----:B------:R-:W-:Y:S05]  /*63b0*/  ISETP.NE.AND.EX P5, PT, R137, RZ, PT, P5 ;  /* 0x000000ff8900720c */ /* 0x000fea0003fa5350 */
[----:B------:R-:W-:Y:S02]  /*63c0*/  @!P2 ISETP.NE.U32.AND P1, PT, R132, RZ, PT ;  /* 0x000000ff8400a20c */ /* 0x000fe40003f25070 */
[----:B------:R-:W-:Y:S02]  /*63d0*/  @!P2 PLOP3.LUT P0, PT, P4, PT, PT, 0x80, 0x8 ;  /* 0x000000000008a81c */ /* 0x000fe4000270f070 */
[----:B------:R-:W-:Y:S01]  /*63e0*/  @!P2 ISETP.NE.AND.EX P1, PT, R133, RZ, PT, P1 ;  /* 0x000000ff8500a20c */ /* 0x000fe20003f25310 */
[----:B------:R-:W-:Y:S01]  /*63f0*/  @!UPT UIADD3 URZ, UPT, UPT, URZ, URZ, URZ ;  /* 0x000000fffffff290 */ /* 0x000fe2000fffe0ff */
[----:B------:R-:W-:Y:S11]  /*6400*/  @!P4 BRA `(.L_x_117) ;  /* 0x00000000002cc947 */ /* 0x000ff60003800000 */
[----:B------:R-:W-:Y:S01]  /*6410*/  ISETP.NE.U32.AND P3, PT, R132, RZ, PT ;  /* 0x000000ff8400720c */ /* 0x000fe20003f65070 */
[----:B------:R-:W-:Y:S03]  /*6420*/  IMAD.MOV.U32 R141, RZ, RZ, 0x1 ;  /* 0x00000001ff8d7424 */ /* 0x000fe600078e00ff */
[----:B------:R-:W-:Y:S11]  /*6430*/  ISETP.NE.AND.EX P3, PT, R133, RZ, PT, P3 ;  /* 0x000000ff8500720c */ /* 0x000ff60003f65330 */
[----:B------:R-:W-:Y:S02]  /*6440*/  @!UPT UIADD3 URZ, UPT, UPT, URZ, URZ, URZ ;  /* 0x000000fffffff290 */ /* 0x000fe4000fffe0ff */
[----:B------:R-:W2:Y:S01]  /*6450*/  @P3 LDC.64 R2, c[0x0][0x888] ;  /* 0x00022200ff023b82 */ /* 0x000ea20000000a00 */
[----:B-1----:R-:W-:Y:S04]  /*6460*/  @P3 IMAD R0, R138, UR36, RZ ;  /* 0x000000248a003c24 */ /* 0x002fe8000f8e02ff */
[----:B--2---:R-:W-:Y:S04]  /*6470*/  @P3 IMAD.WIDE R2, R0, 0x4, R2 ;  /* 0x0000000400023825 */ /* 0x004fe800078e0202 */
[----:B------:R-:W-:Y:S01]  /*6480*/  HFMA2 R0, -RZ, RZ, 0, 5.9604644775390625e-08 ;  /* 0x00000001ff007431 */ /* 0x000fe200000001ff */
[----:B-----5:R2:W5:Y:S04]  /*6490*/  @P3 LDG.E R71, desc[UR52][R2.64] ;  /* 0x0000003402473981 */ /* 0x020568000c1e1900 */
[----:B------:R-:W-:Y:S01]  /*64a0*/  @!P3 PRMT R141, R0, 0x7610, R141 ;  /* 0x00007610008db816 */ /* 0x000fe2000000008d */
[----:B--2---:R-:W3:Y:S06]  /*64b0*/  @!P3 LDC R71, c[0x0][0x880] ;  /* 0x00022000ff47bb82 */ /* 0x004eec0000000800 */
.L_x_117:
[----:B------:R-:W-:Y:S05]  /*64c0*/  @!P5 BRA `(.L_x_118) ;  /* 0x000000000020d947 */ /* 0x000fea0003800000 */
[----:B------:R-:W-:Y:S04]  /*64d0*/  ISETP.NE.U32.AND P3, PT, R134, RZ, PT ;  /* 0x000000ff8600720c */ /* 0x000fe80003f65070 */
[----:B------:R-:W-:Y:S11]  /*64e0*/  ISETP.NE.AND.EX P3, PT, R135, RZ, PT, P3 ;  /* 0x000000ff8700720c */ /* 0x000ff60003f65330 */
[----:B------:R-:W-:Y:S02]  /*64f0*/  @!UPT UIADD3 URZ, UPT, UPT, URZ, URZ, URZ ;  /* 0x000000fffffff290 */ /* 0x000fe4000fffe0ff */
[----:B------:R-:W2:Y:S01]  /*6500*/  @P3 LDC.64 R2, c[0x0][0x8a8] ;  /* 0x00022a00ff023b82 */ /* 0x000ea20000000a00 */
[----:B-1----:R-:W-:Y:S04]  /*6510*/  @P3 IMAD R0, R136, UR36, RZ ;  /* 0x0000002488003c24 */ /* 0x002fe8000f8e02ff */
[----:B--2---:R-:W-:Y:S05]  /*6520*/  @P3 IMAD.WIDE R2, R0, 0x4, R2 ;  /* 0x0000000400023825 */ /* 0x004fea00078e0202 */
[----:B-----5:R2:W5:Y:S02]  /*6530*/  @P3 LDG.E R70, desc[UR52][R2.64] ;  /* 0x0000003402463981 */ /* 0x020564000c1e1900 */
[----:B--2---:R-:W4:Y:S02]  /*6540*/  @!P3 LDC R70, c[0x0][0x8a0] ;  /* 0x00022800ff46bb82 */ /* 0x004f240000000800 */
.L_x_118:
[----:B---3-5:R-:W-:Y:S01]  /*6550*/  @!P2 FSETP.NEU.AND P3, PT, R71, RZ, PT ;  /* 0x000000ff4700a20b */ /* 0x028fe20003f6d000 */
[----:B------:R-:W-:Y:S01]  /*6560*/  BSSY B1, `(.L_x_119) ;  /* 0x000003f000017945 */ /* 0x000fe20003800000 */
[----:B------:R-:W-:Y:S02]  /*6570*/  @!P2 SEL R2, RZ, 0xffffffff, P1 ;  /* 0xffffffffff02a807 */ /* 0x000fe40000800000 */
[----:B------:R-:W-:Y:S02]  /*6580*/  CS2R R18, SRZ ;  /* 0x0000000000127805 */ /* 0x000fe4000001ff00 */
[----:B-1----:R-:W-:Y:S02]  /*6590*/  @!P2 SEL R0, RZ, 0xffffffff, P3 ;  /* 0xffffffffff00a807 */ /* 0x002fe40001800000 */
[----:B------:R-:W-:Y:S02]  /*65a0*/  CS2R R16, SRZ ;  /* 0x0000000000107805 */ /* 0x000fe4000001ff00 */
[----:B------:R-:W-:Y:S02]  /*65b0*/  @!P2 LOP3.LUT P1, RZ, R141, 0xff, RZ, 0xc0, !PT ;  /* 0x000000ff8dffa812 */ /* 0x000fe4000782c0ff */
[----:B------:R-:W-:Y:S02]  /*65c0*/  CS2R R26, SRZ ;  /* 0x00000000001a7805 */ /* 0x000fe4000001ff00 */
[----:B------:R-:W-:Y:S02]  /*65d0*/  LEA R143, R68, UR57, 0x3 ;  /* 0x00000039448f7c11 */ /* 0x000fe4000f8e18ff */
[----:B------:R-:W-:Y:S02]  /*65e0*/  CS2R R24, SRZ ;  /* 0x0000000000187805 */ /* 0x000fe4000001ff00 */
[----:B------:R-:W-:Y:S01]  /*65f0*/  @P0 SEL R0, R2, R0, !P1 ;  /* 0x0000000002000207 */ /* 0x000fe20004800000 */
[----:B------:R-:W-:Y:S01]  /*6600*/  IMAD R2, R68, 0x40, R69 ;  /* 0x0000004044027824 */ /* 0x000fe200078e0245 */
[----:B------:R-:W-:Y:S02]  /*6610*/  SHF.L.U32 R4, R147, 0x1f, RZ ;  /* 0x0000001f93047819 */ /* 0x000fe400000006ff */
[----:B------:R-:W-:Y:S02]  /*6620*/  CS2R R30, SRZ ;  /* 0x00000000001e7805 */ /* 0x000fe4000001ff00 */
[----:B------:R-:W-:Y:S02]  /*6630*/  @!P2 LOP3.LUT R0, R0, 0x1, RZ, 0xc0, !PT ;  /* 0x000000010000a812 */ /* 0x000fe400078ec0ff */
[----:B------:R-:W-:Y:S02]  /*6640*/  CS2R R28, SRZ ;  /* 0x00000000001c7805 */ /* 0x000fe4000001ff00 */
[----:B------:R-:W-:Y:S02]  /*6650*/  PLOP3.LUT P5, PT, PT, PT, PT, 0x8, 0x80 ;  /* 0x000000000080781c */ /* 0x000fe40003fae170 */
[----:B------:R-:W-:Y:S02]  /*6660*/  CS2R R34, SRZ ;  /* 0x0000000000227805 */ /* 0x000fe4000001ff00 */
[----:B------:R-:W-:Y:S02]  /*6670*/  ISETP.NE.U32.OR P2, PT, R0, 0x1, P2 ;  /* 0x000000010000780c */ /* 0x000fe40001745470 */
[----:B------:R-:W-:Y:S11]  /*6680*/  CS2R R32, SRZ ;  /* 0x0000000000207805 */ /* 0x000ff6000001ff00 */
[----:B------:R-:W-:Y:S04]  /*6690*/  @P2 SHF.L.U32 R0, R145, 0x1f, RZ ;  /* 0x0000001f91002819 */ /* 0x000fe800000006ff */
[----:B------:R-:W1:Y:S01]  /*66a0*/  @P2 SYNCS.PHASECHK.TRANS64.TRYWAIT P0, [UR57+0x140], R0 ;  /* 0x00014000ff0025a7 */ /* 0x000e620008001139 */
[----:B------:R2:W3:Y:S01]  /*66b0*/  SYNCS.PHASECHK.TRANS64.TRYWAIT P3, [R143+URZ+0x180], R4 ;  /* 0x000180048f0075a7 */ /* 0x0004e200080611ff */
[----:B-1----:R-:W-:Y:S01]  /*66c0*/  @P2 PLOP3.LUT P5, PT, P0, PT, PT, 0x8, 0x80 ;  /* 0x000000000080281c */ /* 0x002fe200007ae170 */
[----:B------:R-:W-:Y:S01]  /*66d0*/  @!UPT UIADD3 URZ, UPT, UPT, URZ, URZ, URZ ;  /* 0x000000fffffff290 */ /* 0x000fe2000fffe0ff */
[----:B--23--:R-:W-:Y:S11]  /*66e0*/  @!P2 BRA `(.L_x_120) ;  /* 0x000000000098a947 */ /* 0x00cff60003800000 */
[----:B------:R-:W-:Y:S01]  /*66f0*/  ISETP.NE.U32.AND P0, PT, R132, RZ, PT ;  /* 0x000000ff8400720c */ /* 0x000fe20003f05070 */
[----:B------:R-:W-:Y:S01]  /*6700*/  BSSY B0, `(.L_x_121) ;  /* 0x0000016000007945 */ /* 0x000fe20003800000 */
[----:B------:R-:W-:Y:S02]  /*6710*/  FSETP.NEU.AND P2, PT, R71, RZ, PT ;  /* 0x000000ff4700720b */ /* 0x000fe40003f4d000 */
[----:B------:R-:W-:Y:S02]  /*6720*/  CS2R R34, SRZ ;  /* 0x0000000000227805 */ /* 0x000fe4000001ff00 */
[----:B------:R-:W-:Y:S02]  /*6730*/  ISETP.NE.AND.EX P0, PT, R133, RZ, PT, P0 ;  /* 0x000000ff8500720c */ /* 0x000fe40003f05300 */
[----:B------:R-:W-:Y:S02]  /*6740*/  CS2R R32, SRZ ;  /* 0x0000000000207805 */ /* 0x000fe4000001ff00 */
[----:B------:R-:W-:Y:S02]  /*6750*/  LOP3.LUT P1, RZ, R141, 0xff, RZ, 0xc0, !PT ;  /* 0x000000ff8dff7812 */ /* 0x000fe4000782c0ff */
[----:B------:R-:W-:Y:S02]  /*6760*/  CS2R R30, SRZ ;  /* 0x00000000001e7805 */ /* 0x000fe4000001ff00 */
[----:B------:R-:W-:Y:S02]  /*6770*/  SEL R0, RZ, 0xffffffff, P2 ;  /* 0xffffffffff007807 */ /* 0x000fe40001000000 */
[----:B------:R-:W-:Y:S02]  /*6780*/  CS2R R28, SRZ ;  /* 0x00000000001c7805 */ /* 0x000fe4000001ff00 */
[----:B------:R-:W-:Y:S02]  /*6790*/  SEL R3, RZ, 0xffffffff, P0 ;  /* 0xffffffffff037807 */ /* 0x000fe40000000000 */
[----:B------:R-:W-:Y:S02]  /*67a0*/  CS2R R26, SRZ ;  /* 0x00000000001a7805 */ /* 0x000fe4000001ff00 */
[----:B------:R-:W-:Y:S02]  /*67b0*/  CS2R R24, SRZ ;  /* 0x0000000000187805 */ /* 0x000fe4000001ff00 */
[----:B------:R-:W-:Y:S02]  /*67c0*/  CS2R R18, SRZ ;  /* 0x0000000000127805 */ /* 0x000fe4000001ff00 */
[----:B------:R-:W-:Y:S02]  /*67d0*/  @P4 SEL R0, R3, R0, !P1 ;  /* 0x0000000003004207 */ /* 0x000fe40004800000 */
[----:B------:R-:W-:Y:S02]  /*67e0*/  CS2R R16, SRZ ;  /* 0x0000000000107805 */ /* 0x000fe4000001ff00 */
[----:B------:R-:W-:Y:S04]  /*67f0*/  LOP3.LUT R0, R0, 0x1, RZ, 0xc0, !PT ;  /* 0x0000000100007812 */ /* 0x000fe800078ec0ff */
[----:B------:R-:W-:Y:S01]  /*6800*/  ISETP.NE.U32.AND P0, PT, R0, 0x1, PT ;  /* 0x000000010000780c */ /* 0x000fe20003f05070 */
[----:B------:R-:W-:Y:S01]  /*6810*/  @!UPT UIADD3 URZ, UPT, UPT, URZ, URZ, URZ ;  /* 0x000000fffffff290 */ /* 0x000fe2000fffe0ff */
[----:B------:R-:W-:Y:S11]  /*6820*/  @!P5 BRA `(.L_x_122) ;  /* 0x00000000000cd947 */ /* 0x000ff60003800000 */
[----:B------:R-:W-:Y:S04]  /*6830*/  SHF.L.U32 R3, R145, 0x1f, RZ ;  /* 0x0000001f91037819 */ /* 0x000fe800000006ff */
[----:B------:R-:W1:Y:S02]  /*6840*/  SYNCS.PHASECHK.TRANS64.TRYWAIT P1, [UR57+0x140], R3 ;  /* 0x00014003ff0075a7 */ /* 0x000e640008021139 */
[----:B-1----:R-:W-:Y:S05]  /*6850*/  @!P1 BRA `(.L_x_123) ;  /* 0x00000024002c9947 */ /* 0x002fea0003800000 */
.L_x_122:
[----:B------:R-:W-:Y:S05]  /*6860*/  BSYNC B0 ;  /* 0x0000000000007941 */ /* 0x000fea0003800000 */
.L_x_121:
[----:B------:R2:W3:Y:S01]  /*6870*/  @P0 LDS.128 R32, [R140+UR57+0x400] ;  /* 0x000400398c200984 */ /* 0x0004e20008000c00 */
[----:B------:R-:W-:Y:S01]  /*6880*/  UIADD3 UR4, UPT, UPT, UR57, 0x148, URZ ;  /* 0x0000014839047890 */ /* 0x000fe2000fffe0ff */
[----:B------:R-:W-:Y:S02]  /*6890*/  LOP3.LUT R145, R145, 0x1, RZ, 0x3c, !PT ;  /* 0x0000000191917812 */ /* 0x000fe400078e3cff */
[----:B------:R2:W1:Y:S01]  /*68a0*/  @P0 LDS.128 R28, [R150+0x10] ;  /* 0x00001000961c0984 */ /* 0x0004620000000c00 */
[----:B------:R-:W-:Y:S03]  /*68b0*/  UPRMT UR4, UR54, 0x654, UR4 ;  /* 0x0000065436047896 */ /* 0x000fe60008000004 */
[----:B------:R2:W1:Y:S04]  /*68c0*/  @P0 LDS.128 R24, [R149+0x20] ;  /* 0x0000200095180984 */ /* 0x0004680000000c00 */
[----:B------:R2:W1:Y:S01]  /*68d0*/  @P0 LDS.128 R16, [R148+0x30] ;  /* 0x0000300094100984 */ /* 0x0004620000000c00 */
[----:B------:R-:W-:Y:S01]  /*68e0*/  @!PT LDS RZ, [RZ] ;  /* 0x00000000fffff984 */ /* 0x000fe20000000800 */
[----:B------:R-:W-:Y:S01]  /*68f0*/  @!PT LDS RZ, [RZ] ;  /* 0x00000000fffff984 */ /* 0x000fe20000000800 */
[----:B------:R-:W-:Y:S01]  /*6900*/  @!PT LDS RZ, [RZ] ;  /* 0x00000000fffff984 */ /* 0x000fe20000000800 */
[----:B------:R-:W-:Y:S01]  /*6910*/  @!PT LDS RZ, [RZ] ;  /* 0x00000000fffff984 */ /* 0x000fe20000000800 */
[----:B------:R5:W-:Y:S06]  /*6920*/  MEMBAR.ALL.CTA ;  /* 0x0000000000007992 */ /* 0x000bec0000008000 */
[----:B-----5:R-:W5:Y:S02]  /*6930*/  FENCE.VIEW.ASYNC.S ;  /* 0x00000000000073c6 */ /* 0x020f640000000000 */
[----:B-----5:R-:W-:Y:S01]  /*6940*/  SYNCS.ARRIVE.TRANS64.RED.A1T0 RZ, [UR4], RZ ;  /* 0x000000ffffff79a7 */ /* 0x020fe20008100404 */
.L_x_120:
[----:B------:R-:W-:Y:S05]  /*6950*/  BSYNC B1 ;  /* 0x0000000000017941 */ /* 0x000fea0003800000 */
.L_x_119:
[----:B-1----:R-:W-:Y:S04]  /*6960*/  SHF.R.U32.HI R0, RZ, 0x15, R2 ;  /* 0x00000015ff007819 */ /* 0x002fe80000011602 */
[----:B------:R-:W-:Y:S01]  /*6970*/  LOP3.LUT P0, RZ, R0, 0x3, R142, 0x48, !PT ;  /* 0x0000000300ff7812 */ /* 0x000fe2000780488e */
[----:B------:R-:W-:Y:S01]  /*6980*/  @!UPT UIADD3 URZ, UPT, UPT, URZ, URZ, URZ ;  /* 0x000000fffffff290 */ /* 0x000fe2000fffe0ff */
[----:B------:R-:W-:Y:S11]  /*6990*/  @P3 BRA `(.L_x_124) ;  /* 0x0000000000083947 */ /* 0x000ff60003800000 */
[----:B------:R-:W1:Y:S02]  /*69a0*/  SYNCS.PHASECHK.TRANS64.TRYWAIT P1, [R143+URZ+0x180], R4 ;  /* 0x000180048f0075a7 */ /* 0x000e6400080211ff */
[----:B-1----:R-:W-:Y:S05]  /*69b0*/  @!P1 BRA `(.L_x_125) ;  /* 0x0000002000ec9947 */ /* 0x002fea0003800000 */
.L_x_124:
[----:B------:R-:W-:Y:S05]  /*69c0*/  @!P0 BRA `(.L_x_126) ;  /* 0x0000000000408947 */ /* 0x000fea0003800000 */
[----:B------:R-:W1:Y:S01]  /*69d0*/  LDCU.64 UR8, c[0x4][0x70] ;  /* 0x01000e00ff0877ac */ /* 0x000e620008000a00 */
[----:B------:R-:W-:Y:S01]  /*69e0*/  MOV R15, 0x0 ;  /* 0x00000000000f7802 */ /* 0x000fe20000000f00 */
[----:B------:R-:W-:Y:S02]  /*69f0*/  HFMA2 R12, -RZ, RZ, 0, 5.9604644775390625e-08 ;  /* 0x00000001ff0c7431 */ /* 0x000fe400000001ff */
[----:B------:R-:W-:Y:S02]  /*6a00*/  IMAD.MOV.U32 R8, RZ, RZ, 0x192 ;  /* 0x00000192ff087424 */ /* 0x000fe400078e00ff */
[----:B------:R-:W-:Y:S01]  /*6a10*/  IMAD.MOV.U32 R13, RZ, RZ, RZ ;  /* 0x000000ffff0d7224 */ /* 0x000fe200078e00ff */
[----:B------:R-:W5:Y:S01]  /*6a20*/  LDCU.64 UR6, c[0x4][0x78] ;  /* 0x01000f00ff0677ac */ /* 0x000f620008000a00 */
[----:B------:R-:W2:Y:S01]  /*6a30*/  LDC.64 R14, c[0x4][R15] ;  /* 0x010000000f0e7b82 */ /* 0x000ea20000000a00 */
[----:B------:R-:W3:Y:S01]  /*6a40*/  LDCU.64 UR4, c[0x4][0x10] ;  /* 0x01000200ff0477ac */ /* 0x000ee20008000a00 */
[----:B-1----:R-:W-:Y:S01]  /*6a50*/  MOV R5, UR9 ;  /* 0x0000000900057c02 */ /* 0x002fe20008000f00 */
[----:B------:R-:W-:Y:S01]  /*6a60*/  IMAD.U32 R4, RZ, RZ, UR8 ;  /* 0x00000008ff047e24 */ /* 0x000fe2000f8e00ff */
[----:B-----5:R-:W-:Y:S01]  /*6a70*/  MOV R7, UR7 ;  /* 0x0000000700077c02 */ /* 0x020fe20008000f00 */
[----:B------:R-:W-:Y:S01]  /*6a80*/  IMAD.U32 R6, RZ, RZ, UR6 ;  /* 0x00000006ff067e24 */ /* 0x000fe2000f8e00ff */
[----:B---3--:R-:W-:Y:S01]  /*6a90*/  MOV R11, UR5 ;  /* 0x00000005000b7c02 */ /* 0x008fe20008000f00 */
[----:B------:R-:W-:Y:S02]  /*6aa0*/  IMAD.U32 R10, RZ, RZ, UR4 ;  /* 0x00000004ff0a7e24 */ /* 0x000fe4000f8e00ff */
[----:B------:R-:W-:Y:S07]  /*6ab0*/  LEPC R20, `(.L_x_126) ;  /* 0x000000001014794e */ /* 0x000fee0000000000 */
[----:B--2-4-:R-:W-:Y:S05]  /*6ac0*/  CALL.ABS.NOINC R14 ;  /* 0x000000000e007343 */ /* 0x014fea0003c00000 */
.L_x_126:
[----:B------:R-:W-:Y:S01]  /*6ad0*/  LOP3.LUT P0, RZ, R131, 0x60, RZ, 0xc0, !PT ;  /* 0x0000006083ff7812 */ /* 0x000fe2000780c0ff */
[----:B------:R-:W-:Y:S05]  /*6ae0*/  WARPSYNC.ALL ;  /* 0x0000000000007948 */ /* 0x000fea0003800000 */
[----:B------:R-:W-:Y:S01]  /*6af0*/  R2UR UR4, R2 ;  /* 0x00000000020472ca */ /* 0x000fe200000e0000 */
[----:B------:R-:W-:Y:S01]  /*6b00*/  BSSY.RECONVERGENT B0, `(.L_x_127) ;  /* 0x000011f000007945 */ /* 0x000fe20003800200 */
[----:B---3--:R-:W-:Y:S02]  /*6b10*/  F2FP.F16.E5M2.UNPACK_B R2, R32 ;  /* 0x00000020ff02723e */ /* 0x008fe400020004ff */
[-C--:B------:R-:W-:Y:S02]  /*6b20*/  F2FP.F16.E5M2.UNPACK_B R21, R33.reuse ;  /* 0x00000021ff15723e */ /* 0x080fe400020004ff */
[----:B------:R-:W-:Y:S01]  /*6b30*/  F2FP.F16.E5M2.UNPACK_B R12, R28 ;  /* 0x0000001cff0c723e */ /* 0x000fe200020004ff */
[----:B------:R-:W-:Y:S01]  /*6b40*/  HADD2.F32 R0, -RZ, R2.H0_H0 ;  /* 0x20000002ff007230 */ /* 0x000fe20000004100 */
[----:B------:R-:W-:Y:S01]  /*6b50*/  F2FP.F16.E5M2.UNPACK_B R32, R32.H1 ;  /* 0x00000020ff20723e */ /* 0x000fe200030004ff */
[--C-:B------:R-:W-:Y:S01]  /*6b60*/  HADD2.F32 R73, -RZ, R21.reuse.H0_H0 ;  /* 0x20000015ff497230 */ /* 0x100fe20000004100 */
[----:B------:R-:W-:Y:S01]  /*6b70*/  F2FP.F16.E5M2.UNPACK_B R33, R33.H1 ;  /* 0x00000021ff21723e */ /* 0x000fe200030004ff */
[----:B------:R-:W-:Y:S01]  /*6b80*/  HADD2.F32 R74, -RZ, R21.H1_H1 ;  /* 0x30000015ff4a7230 */ /* 0x000fe20000004100 */
[-C--:B------:R-:W-:Y:S01]  /*6b90*/  F2FP.F16.E5M2.UNPACK_B R20, R34.reuse ;  /* 0x00000022ff14723e */ /* 0x080fe200020004ff */
[--C-:B------:R-:W-:Y:S01]  /*6ba0*/  HADD2.F32 R3, -RZ, R32.reuse.H0_H0 ;  /* 0x20000020ff037230 */ /* 0x100fe20000004100 */
[----:B------:R-:W-:Y:S01]  /*6bb0*/  F2FP.F16.E5M2.UNPACK_B R15, R34.H1 ;  /* 0x00000022ff0f723e */ /* 0x000fe200030004ff */
[----:B------:R-:W-:Y:S01]  /*6bc0*/  HADD2.F32 R72, -RZ, R32.H1_H1 ;  /* 0x30000020ff487230 */ /* 0x000fe20000004100 */
[-C--:B------:R-:W-:Y:S01]  /*6bd0*/  F2FP.F16.E5M2.UNPACK_B R14, R35.reuse ;  /* 0x00000023ff0e723e */ /* 0x080fe200020004ff */
[--C-:B------:R-:W-:Y:S01]  /*6be0*/  HADD2.F32 R75, -RZ, R33.reuse.H0_H0 ;  /* 0x20000021ff4b7230 */ /* 0x100fe20000004100 */
[----:B------:R-:W-:Y:S01]  /*6bf0*/  F2FP.F16.E5M2.UNPACK_B R13, R35.H1 ;  /* 0x00000023ff0d723e */ /* 0x000fe200030004ff */
[----:B------:R-:W-:Y:S01]  /*6c00*/  HADD2.F32 R76, -RZ, R33.H1_H1 ;  /* 0x30000021ff4c7230 */ /* 0x000fe20000004100 */
[----:B------:R-:W-:Y:S01]  /*6c10*/  F2FP.F16.E5M2.UNPACK_B R28, R28.H1 ;  /* 0x0000001cff1c723e */ /* 0x000fe200030004ff */
[--C-:B------:R-:W-:Y:S01]  /*6c20*/  HADD2.F32 R77, -RZ, R20.reuse.H0_H0 ;  /* 0x20000014ff4d7230 */ /* 0x100fe20000004100 */
[-C--:B------:R-:W-:Y:S01]  /*6c30*/  F2FP.F16.E5M2.UNPACK_B R11, R29.reuse ;  /* 0x0000001dff0b723e */ /* 0x080fe200020004ff */
        /* <DEDUP_REMOVED lines=43> */
[----:B------:R-:W-:Y:S01]  /*6ef0*/  IADD3 R143, PT, PT, R143, 0x1a0, RZ ;  /* 0x000001a08f8f7810 */ /* 0x000fe20007ffe0ff */
[----:B------:R-:W-:Y:S01]  /*6f00*/  HADD2.F32 R100, -RZ, R6.H1_H1 ;  /* 0x30000006ff647230 */ /* 0x000fe20000004100 */
[----:B------:R-:W-:Y:S01]  /*6f10*/  IADD3 R68, PT, PT, R68, 0x1, RZ ;  /* 0x0000000144447810 */ /* 0x000fe20007ffe0ff */
[--C-:B------:R-:W-:Y:S01]  /*6f20*/  HADD2.F32 R101, -RZ, R5.reuse.H0_H0 ;  /* 0x20000005ff657230 */ /* 0x100fe20000004100 */
[----:B------:R-:W-:Y:S01]  /*6f30*/  LOP3.LUT R143, R143, 0xfefffff8, RZ, 0xc0, !PT ;  /* 0xfefffff88f8f7812 */ /* 0x000fe200078ec0ff */
[----:B------:R-:W-:Y:S02]  /*6f40*/  HADD2.F32 R102, -RZ, R5.H1_H1 ;  /* 0x30000005ff667230 */ /* 0x000fe40000004100 */
[--C-:B------:R-:W-:Y:S02]  /*6f50*/  HADD2.F32 R103, -RZ, R4.reuse.H0_H0 ;  /* 0x20000004ff677230 */ /* 0x100fe40000004100 */
[----:B------:R-:W-:Y:S02]  /*6f60*/  HADD2.F32 R104, -RZ, R4.H1_H1 ;  /* 0x30000004ff687230 */ /* 0x000fe40000004100 */
[----:B------:R-:W1:Y:S01]  /*6f70*/  LDTM.x64 R4, tmem[UR4] ;  /* 0x00000004000479ee */ /* 0x000e620008340000 */
[----:B------:R-:W-:Y:S01]  /*6f80*/  NOP ;  /* 0x0000000000007918 */ /* 0x000fe20000000000 */
[----:B-1----:R1:W-:Y:S01]  /*6f90*/  SYNCS.ARRIVE.TRANS64.RED.A1T0 RZ, [R143+URZ], RZ ;  /* 0x000000ff8fff79a7 */ /* 0x0023e200081004ff */
[----:B------:R-:W-:Y:S02]  /*6fa0*/  HADD2.F32 R2, -RZ, R2.H1_H1 ;  /* 0x30000002ff027230 */ /* 0x000fe40000004100 */
[--C-:B------:R-:W-:Y:S02]  /*6fb0*/  HADD2.F32 R105, -RZ, R106.reuse.H0_H0 ;  /* 0x2000006aff697230 */ /* 0x100fe40000004100 */
        /* <DEDUP_REMOVED lines=9> */
[C---:B----4-:R-:W-:Y:S01]  /*7050*/  FMUL R4, R70.reuse, R4 ;  /* 0x0000000446047220 */ /* 0x050fe20000400000 */
[C---:B------:R-:W-:Y:S01]  /*7060*/  FMUL R5, R70.reuse, R5 ;  /* 0x0000000546057220 */ /* 0x040fe20000400000 */
[C---:B------:R-:W-:Y:S01]  /*7070*/  FMUL R8, R70.reuse, R8 ;  /* 0x0000000846087220 */ /* 0x040fe20000400000 */
[C---:B------:R-:W-:Y:S01]  /*7080*/  FMUL R9, R70.reuse, R9 ;  /* 0x0000000946097220 */ /* 0x040fe20000400000 */
[C---:B------:R-:W-:Y:S01]  /*7090*/  FFMA R4, R71.reuse, R0, R4 ;  /* 0x0000000047047223 */ /* 0x040fe20000000004 */
[C---:B------:R-:W-:Y:S01]  /*70a0*/  FFMA R5, R71.reuse, R2, R5 ;  /* 0x0000000247057223 */ /* 0x040fe20000000005 */
[C---:B------:R-:W-:Y:S01]  /*70b0*/  FMUL R12, R70.reuse, R12 ;  /* 0x0000000c460c7220 */ /* 0x040fe20000400000 */
[C---:B------:R-:W-:Y:S01]  /*70c0*/  FMUL R13, R70.reuse, R13 ;  /* 0x0000000d460d7220 */ /* 0x040fe20000400000 */
[C---:B------:R-:W-:Y:S01]  /*70d0*/  FMUL R0, R70.reuse, R16 ;  /* 0x0000001046007220 */ /* 0x040fe20000400000 */
[C---:B------:R-:W-:Y:S01]  /*70e0*/  FMUL R2, R70.reuse, R17 ;  /* 0x0000001146027220 */ /* 0x040fe20000400000 */
[C---:B------:R-:W-:Y:S01]  /*70f0*/  FMUL R17, R70.reuse, R24 ;  /* 0x0000001846117220 */ /* 0x040fe20000400000 */
[--C-:B------:R-:W-:Y:S02]  /*7100*/  HADD2.F32 R125, -RZ, R126.reuse.H0_H0 ;  /* 0x2000007eff7d7230 */ /* 0x100fe40000004100 */
[C---:B------:R-:W-:Y:S01]  /*7110*/  FMUL R6, R70.reuse, R6 ;  /* 0x0000000646067220 */ /* 0x040fe20000400000 */
[----:B------:R-:W-:Y:S02]  /*7120*/  HADD2.F32 R126, -RZ, R126.H1_H1 ;  /* 0x3000007eff7e7230 */ /* 0x000fe40000004100 */
[C---:B------:R-:W-:Y:S01]  /*7130*/  FMUL R7, R70.reuse, R7 ;  /* 0x0000000746077220 */ /* 0x040fe20000400000 */
[C---:B------:R-:W-:Y:S01]  /*7140*/  FMUL R10, R70.reuse, R10 ;  /* 0x0000000a460a7220 */ /* 0x040fe20000400000 */
[C---:B------:R-:W-:Y:S01]  /*7150*/  FFMA R6, R71.reuse, R3, R6 ;  /* 0x0000000347067223 */ /* 0x040fe20000000006 */
[C---:B------:R-:W-:Y:S01]  /*7160*/  FMUL R11, R70.reuse, R11 ;  /* 0x0000000b460b7220 */ /* 0x040fe20000400000 */
[C---:B------:R-:W-:Y:S01]  /*7170*/  FFMA R7, R71.reuse, R72, R7 ;  /* 0x0000004847077223 */ /* 0x040fe20000000007 */
[C---:B------:R-:W-:Y:S01]  /*7180*/  FFMA R8, R71.reuse, R73, R8 ;  /* 0x0000004947087223 */ /* 0x040fe20000000008 */
[C---:B------:R-:W-:Y:S01]  /*7190*/  FFMA R9, R71.reuse, R74, R9 ;  /* 0x0000004a47097223 */ /* 0x040fe20000000009 */
[C---:B------:R-:W-:Y:S01]  /*71a0*/  FFMA R10, R71.reuse, R75, R10 ;  /* 0x0000004b470a7223 */ /* 0x040fe2000000000a */
[C---:B------:R-:W-:Y:S01]  /*71b0*/  FFMA R11, R71.reuse, R76, R11 ;  /* 0x0000004c470b7223 */ /* 0x040fe2000000000b */
[C---:B------:R-:W-:Y:S01]  /*71c0*/  FFMA R12, R71.reuse, R77, R12 ;  /* 0x0000004d470c7223 */ /* 0x040fe2000000000c */
[----:B------:R-:W-:Y:S01]  /*71d0*/  FFMA R13, R71, R78, R13 ;  /* 0x0000004e470d7223 */ /* 0x000fe2000000000d */
[----:B------:R-:W-:Y:S01]  /*71e0*/  F2FP.SATFINITE.E5M2.F32.PACK_AB_MERGE_C R76, R7, R6, RZ ;  /* 0x00000006074c723e */ /* 0x000fe200048060ff */
[--C-:B------:R-:W-:Y:S02]  /*71f0*/  HADD2.F32 R74, -RZ, R129.reuse.H0_H0 ;  /* 0x20000081ff4a7230 */ /* 0x100fe40000004100 */
[C---:B------:R-:W-:Y:S01]  /*7200*/  FMUL R7, R70.reuse, R20 ;  /* 0x0000001446077220 */ /* 0x040fe20000400000 */
[----:B------:R-:W-:Y:S01]  /*7210*/  HADD2.F32 R75, -RZ, R129.H1_H1 ;  /* 0x30000081ff4b7230 */ /* 0x000fe20000004100 */
[----:B------:R-:W-:Y:S01]  /*7220*/  F2FP.SATFINITE.E5M2.F32.PACK_AB_MERGE_C R129, R11, R10, RZ ;  /* 0x0000000a0b81723e */ /* 0x000fe200048060ff */
        /* <DEDUP_REMOVED lines=12> */
[----:B------:R-:W-:Y:S01]  /*72f0*/  FFMA R3, R71, R83, R3 ;  /* 0x0000005347037223 */ /* 0x000fe20000000003 */
[C---:B------:R-:W-:Y:S01]  /*7300*/  FMUL R25, R70.reuse, R32 ;  /* 0x0000002046197220 */ /* 0x040fe20000400000 */
[----:B------:R-:W-:Y:S01]  /*7310*/  F2FP.SATFINITE.E5M2.F32.PACK_AB_MERGE_C R14, R15, R14, RZ ;  /* 0x0000000e0f0e723e */ /* 0x000fe200048060ff */
[C---:B------:R-:W-:Y:S01]  /*7320*/  FMUL R6, R70.reuse, R19 ;  /* 0x0000001346067220 */ /* 0x040fe20000400000 */
[C---:B------:R-:W-:Y:S01]  /*7330*/  FMUL R11, R70.reuse, R22 ;  /* 0x00000016460b7220 */ /* 0x040fe20000400000 */
[C---:B------:R-:W-:Y:S01]  /*7340*/  FMUL R22, R70.reuse, R29 ;  /* 0x0000001d46167220 */ /* 0x040fe20000400000 */
[C---:B------:R-:W-:Y:S01]  /*7350*/  FMUL R29, R70.reuse, R36 ;  /* 0x00000024461d7220 */ /* 0x040fe20000400000 */
[C---:B------:R-:W-:Y:S01]  /*7360*/  FFMA R6, R71.reuse, R84, R6 ;  /* 0x0000005447067223 */ /* 0x040fe20000000006 */
[C---:B------:R-:W-:Y:S01]  /*7370*/  FFMA R7, R71.reuse, R85, R7 ;  /* 0x0000005547077223 */ /* 0x040fe20000000007 */
[C---:B------:R-:W-:Y:S01]  /*7380*/  FFMA R10, R71.reuse, R86, R10 ;  /* 0x00000056470a7223 */ /* 0x040fe2000000000a */
[C---:B------:R-:W-:Y:S01]  /*7390*/  FFMA R11, R71.reuse, R87, R11 ;  /* 0x00000057470b7223 */ /* 0x040fe2000000000b */
[----:B------:R-:W-:Y:S01]  /*73a0*/  FMUL R16, R70, R23 ;  /* 0x0000001746107220 */ /* 0x000fe20000400000 */
[----:B------:R-:W-:Y:S01]  /*73b0*/  F2FP.SATFINITE.E5M2.F32.PACK_AB_MERGE_C R3, R6, R3, RZ ;  /* 0x000000030603723e */ /* 0x000fe200048060ff */
        /* <DEDUP_REMOVED lines=10> */
[----:B------:R-:W-:Y:S01]  /*7460*/  FMUL R30, R70, R37 ;  /* 0x00000025461e7220 */ /* 0x000fe20000400000 */
[----:B------:R-:W-:Y:S01]  /*7470*/  F2FP.SATFINITE.E5M2.F32.PACK_AB_MERGE_C R16, R10, R7, R16 ;  /* 0x000000070a10723e */ /* 0x000fe20004806010 */
        /* <DEDUP_REMOVED lines=23> */
[----:B------:R-:W-:Y:S01]  /*75f0*/  FFMA R31, R71, R103, R31 ;  /* 0x00000067471f7223 */ /* 0x000fe2000000001f */
[----:B------:R-:W-:Y:S01]  /*7600*/  FMUL R45, R70, R52 ;  /* 0x00000034462d7220 */ /* 0x000fe20000400000 */
[----:B------:R-:W-:Y:S01]  /*7610*/  F2FP.SATFINITE.E5M2.F32.PACK_AB_MERGE_C R19, R28, R27, RZ ;  /* 0x0000001b1c13723e */ /* 0x000fe200048060ff */
[C---:B------:R-:W-:Y:S01]  /*7620*/  FMUL R52, R70.reuse, R59 ;  /* 0x0000003b46347220 */ /* 0x040fe20000400000 */
[C---:B------:R-:W-:Y:S01]  /*7630*/  FMUL R59, R70.reuse, R66 ;  /* 0x00000042463b7220 */ /* 0x040fe20000400000 */
[----:B------:R-:W-:Y:S01]  /*7640*/  F2FP.SATFINITE.E5M2.F32.PACK_AB_MERGE_C R66, R13, R12, R14 ;  /* 0x0000000c0d42723e */ /* 0x000fe2000480600e */
[----:B------:R-:W-:Y:S01]  /*7650*/  FMUL R32, R70, R39 ;  /* 0x0000002746207220 */ /* 0x000fe20000400000 */
[--C-:B------:R-:W-:Y:S01]  /*7660*/  HADD2.F32 R107, -RZ, R108.reuse.H0_H0 ;  /* 0x2000006cff6b7230 */ /* 0x100fe20000004100 */
[----:B------:R-:W-:Y:S01]  /*7670*/  F2FP.SATFINITE.E5M2.F32.PACK_AB_MERGE_C R19, R26, R25, R19 ;  /* 0x000000191a13723e */ /* 0x000fe20004806013 */
[----:B------:R-:W-:Y:S02]  /*7680*/  HADD2.F32 R108, -RZ, R108.H1_H1 ;  /* 0x3000006cff6c7230 */ /* 0x000fe40000004100 */
[C---:B------:R-:W-:Y:S01]  /*7690*/  FFMA R32, R71.reuse, R104, R32 ;  /* 0x0000006847207223 */ /* 0x040fe20000000020 */
[C---:B------:R-:W-:Y:S01]  /*76a0*/  FFMA R33, R71.reuse, R105, R33 ;  /* 0x0000006947217223 */ /* 0x040fe20000000021 */
[C---:B------:R-:W-:Y:S01]  /*76b0*/  FFMA R34, R71.reuse, R106, R34 ;  /* 0x0000006a47227223 */ /* 0x040fe20000000022 */
[C---:B------:R-:W-:Y:S01]  /*76c0*/  FMUL R35, R70.reuse, R42 ;  /* 0x0000002a46237220 */ /* 0x040fe20000400000 */
[----:B------:R-:W-:Y:S01]  /*76d0*/  FMUL R42, R70, R49 ;  /* 0x00000031462a7220 */ /* 0x000fe20000400000 */
[----:B------:R-:W-:Y:S01]  /*76e0*/  F2FP.SATFINITE.E5M2.F32.PACK_AB_MERGE_C R32, R32, R31, RZ ;  /* 0x0000001f2020723e */ /* 0x000fe200048060ff */
[C---:B------:R-:W-:Y:S01]  /*76f0*/  FMUL R49, R70.reuse, R56 ;  /* 0x0000003846317220 */ /* 0x040fe20000400000 */
[C---:B------:R-:W-:Y:S01]  /*7700*/  FMUL R36, R70.reuse, R43 ;  /* 0x0000002b46247220 */ /* 0x040fe20000400000 */
[--C-:B------:R-:W-:Y:S02]  /*7710*/  HADD2.F32 R111, -RZ, R112.reuse.H0_H0 ;  /* 0x20000070ff6f7230 */ /* 0x100fe40000004100 */
[C---:B------:R-:W-:Y:S01]  /*7720*/  FFMA R35, R71.reuse, R107, R35 ;  /* 0x0000006b47237223 */ /* 0x040fe20000000023 */
[----:B------:R-:W-:Y:S02]  /*7730*/  HADD2.F32 R112, -RZ, R112.H1_H1 ;  /* 0x30000070ff707230 */ /* 0x000fe40000004100 */
[C---:B------:R-:W-:Y:S01]  /*7740*/  FMUL R39, R70.reuse, R46 ;  /* 0x0000002e46277220 */ /* 0x040fe20000400000 */
[C---:B------:R-:W-:Y:S01]  /*7750*/  FFMA R36, R71.reuse, R108, R36 ;  /* 0x0000006c47247223 */ /* 0x040fe20000000024 */
[C---:B------:R-:W-:Y:S01]  /*7760*/  FMUL R40, R70.reuse, R47 ;  /* 0x0000002f46287220 */ /* 0x040fe20000400000 */
[C---:B------:R-:W-:Y:S01]  /*7770*/  FFMA R37, R71.reuse, R109, R37 ;  /* 0x0000006d47257223 */ /* 0x040fe20000000025 */
[C---:B------:R-:W-:Y:S01]  /*7780*/  FFMA R38, R71.reuse, R110, R38 ;  /* 0x0000006e47267223 */ /* 0x040fe20000000026 */
        /* <DEDUP_REMOVED lines=8> */
[C---:B------:R-:W-:Y:S01]  /*7810*/  FMUL R46, R70.reuse, R53 ;  /* 0x00000035462e7220 */ /* 0x040fe20000400000 */
[--C-:B------:R-:W-:Y:S02]  /*7820*/  HADD2.F32 R119, -RZ, R120.reuse.H0_H0 ;  /* 0x20000078ff777230 */ /* 0x100fe40000004100 */
[C---:B------:R-:W-:Y:S01]  /*7830*/  FMUL R50, R70.reuse, R57 ;  /* 0x0000003946327220 */ /* 0x040fe20000400000 */
[C---:B------:R-:W-:Y:S01]  /*7840*/  FMUL R51, R70.reuse, R58 ;  /* 0x0000003a46337220 */ /* 0x040fe20000400000 */
[C---:B------:R-:W-:Y:S01]  /*7850*/  FMUL R53, R70.reuse, R60 ;  /* 0x0000003c46357220 */ /* 0x040fe20000400000 */
[C---:B------:R-:W-:Y:S01]  /*7860*/  FFMA R43, R71.reuse, R115, R43 ;  /* 0x00000073472b7223 */ /* 0x040fe2000000002b */
[----:B------:R-:W-:Y:S02]  /*7870*/  HADD2.F32 R120, -RZ, R120.H1_H1 ;  /* 0x30000078ff787230 */ /* 0x000fe40000004100 */
[C---:B------:R-:W-:Y:S01]  /*7880*/  FMUL R47, R70.reuse, R54 ;  /* 0x00000036462f7220 */ /* 0x040fe20000400000 */
[C---:B------:R-:W-:Y:S01]  /*7890*/  FMUL R57, R70.reuse, R64 ;  /* 0x0000004046397220 */ /* 0x040fe20000400000 */
[C---:B------:R-:W-:Y:S01]  /*78a0*/  FMUL R58, R70.reuse, R65 ;  /* 0x00000041463a7220 */ /* 0x040fe20000400000 */
[C---:B------:R-:W-:Y:S01]  /*78b0*/  FMUL R60, R70.reuse, R67 ;  /* 0x00000043463c7220 */ /* 0x040fe20000400000 */
[----:B------:R-:W-:Y:S01]  /*78c0*/  FFMA R44, R71, R116, R44 ;  /* 0x00000074472c7223 */ /* 0x000fe2000000002c */
[----:B------:R-:W-:Y:S01]  /*78d0*/  FMUL R48, R70, R55 ;  /* 0x0000003746307220 */ /* 0x000fe20000400000 */
[----:B------:R-:W-:Y:S01]  /*78e0*/  F2FP.SATFINITE.E5M2.F32.PACK_AB_MERGE_C R64, R5, R4, R76 ;  /* 0x000000040540723e */ /* 0x000fe2000480604c */
[----:B------:R-:W-:Y:S01]  /*78f0*/  FFMA R45, R71, R117, R45 ;  /* 0x00000075472d7223 */ /* 0x000fe2000000002d */
[----:B------:R-:W-:Y:S01]  /*7900*/  F2FP.SATFINITE.E5M2.F32.PACK_AB_MERGE_C R65, R9, R8, R129 ;  /* 0x000000080941723e */ /* 0x000fe20004806081 */
[C---:B------:R-:W-:Y:S01]  /*7910*/  FFMA R46, R71.reuse, R118, R46 ;  /* 0x00000076472e7223 */ /* 0x040fe2000000002e */
[----:B------:R-:W-:Y:S01]  /*7920*/  F2FP.SATFINITE.E5M2.F32.PACK_AB_MERGE_C R67, R2, R0, R3 ;  /* 0x000000000243723e */ /* 0x000fe20004806003 */
[--C-:B------:R-:W-:Y:S02]  /*7930*/  HADD2.F32 R123, -RZ, R124.reuse.H0_H0 ;  /* 0x2000007cff7b7230 */ /* 0x100fe40000004100 */
[C---:B------:R-:W-:Y:S01]  /*7940*/  FFMA R47, R71.reuse, R119, R47 ;  /* 0x00000077472f7223 */ /* 0x040fe2000000002f */
[----:B------:R-:W-:Y:S02]  /*7950*/  HADD2.F32 R124, -RZ, R124.H1_H1 ;  /* 0x3000007cff7c7230 */ /* 0x000fe40000004100 */
[C---:B------:R-:W-:Y:S01]  /*7960*/  FFMA R48, R71.reuse, R120, R48 ;  /* 0x0000007847307223 */ /* 0x040fe20000000030 */
[----:B------:R1:W-:Y:S01]  /*7970*/  STS.128 [R140+UR57+0x2400], R64 ;  /* 0x002400408c007988 */ /* 0x0003e20008000c39 */
[C---:B------:R-:W-:Y:S01]  /*7980*/  FFMA R49, R71.reuse, R121, R49 ;  /* 0x0000007947317223 */ /* 0x040fe20000000031 */
[C---:B------:R-:W-:Y:S01]  /*7990*/  FFMA R50, R71.reuse, R122, R50 ;  /* 0x0000007a47327223 */ /* 0x040fe20000000032 */
[C---:B------:R-:W-:Y:S01]  /*79a0*/  FMUL R54, R70.reuse, R61 ;  /* 0x0000003d46367220 */ /* 0x040fe20000400000 */
[--C-:B------:R-:W-:Y:S02]  /*79b0*/  HADD2.F32 R127, -RZ, R128.reuse.H0_H0 ;  /* 0x20000080ff7f7230 */ /* 0x100fe40000004100 */
[C---:B------:R-:W-:Y:S01]  /*79c0*/  FFMA R51, R71.reuse, R123, R51 ;  /* 0x0000007b47337223 */ /* 0x040fe20000000033 */
[----:B------:R-:W-:Y:S02]  /*79d0*/  HADD2.F32 R128, -RZ, R128.H1_H1 ;  /* 0x30000080ff807230 */ /* 0x000fe40000004100 */
[----:B------:R-:W-:Y:S01]  /*79e0*/  FMUL R55, R70, R62 ;  /* 0x0000003e46377220 */ /* 0x000fe20000400000 */
[----:B------:R1:W-:Y:S01]  /*79f0*/  STS.128 [R150+0x2010], R16 ;  /* 0x0020101096007388 */ /* 0x0003e20000000c00 */
[----:B------:R-:W-:Y:S01]  /*7a00*/  F2FP.SATFINITE.E5M2.F32.PACK_AB_MERGE_C R35, R36, R35, RZ ;  /* 0x000000232423723e */ /* 0x000fe200048060ff */
[C---:B------:R-:W-:Y:S01]  /*7a10*/  FFMA R52, R71.reuse, R124, R52 ;  /* 0x0000007c47347223 */ /* 0x040fe20000000034 */
[----:B------:R-:W-:Y:S01]  /*7a20*/  FMUL R56, R70, R63 ;  /* 0x0000003f46387220 */ /* 0x000fe20000400000 */
[C---:B------:R-:W-:Y:S01]  /*7a30*/  FFMA R53, R71.reuse, R125, R53 ;  /* 0x0000007d47357223 */ /* 0x040fe20000000035 */
[C---:B------:R-:W-:Y:S01]  /*7a40*/  FFMA R54, R71.reuse, R126, R54 ;  /* 0x0000007e47367223 */ /* 0x040fe20000000036 */
[C---:B------:R-:W-:Y:S01]  /*7a50*/  FFMA R55, R71.reuse, R127, R55 ;  /* 0x0000007f47377223 */ /* 0x040fe20000000037 */
[C---:B------:R-:W-:Y:S01]  /*7a60*/  FFMA R56, R71.reuse, R128, R56 ;  /* 0x0000008047387223 */ /* 0x040fe20000000038 */
[----:B------:R-:W-:Y:S01]  /*7a70*/  F2FP.SATFINITE.E5M2.F32.PACK_AB_MERGE_C R39, R40, R39, RZ ;  /* 0x000000272827723e */ /* 0x000fe200048060ff */
[C---:B------:R-:W-:Y:S01]  /*7a80*/  FFMA R57, R71.reuse, R72, R57 ;  /* 0x0000004847397223 */ /* 0x040fe20000000039 */
[----:B------:R-:W-:Y:S01]  /*7a90*/  F2FP.SATFINITE.E5M2.F32.PACK_AB_MERGE_C R43, R44, R43, RZ ;  /* 0x0000002b2c2b723e */ /* 0x000fe200048060ff */
[C---:B------:R-:W-:Y:S01]  /*7aa0*/  FFMA R58, R71.reuse, R73, R58 ;  /* 0x00000049473a7223 */ /* 0x040fe2000000003a */
[C---:B------:R-:W-:Y:S01]  /*7ab0*/  FFMA R59, R71.reuse, R74, R59 ;  /* 0x0000004a473b7223 */ /* 0x040fe2000000003b */
[----:B------:R-:W-:Y:S01]  /*7ac0*/  F2FP.SATFINITE.E5M2.F32.PACK_AB_MERGE_C R33, R34, R33, R35 ;  /* 0x000000212221723e */ /* 0x000fe20004806023 */
[----:B------:R-:W-:Y:S01]  /*7ad0*/  FFMA R60, R71, R75, R60 ;  /* 0x0000004b473c7223 */ /* 0x000fe2000000003c */
[----:B------:R-:W-:Y:S02]  /*7ae0*/  F2FP.SATFINITE.E5M2.F32.PACK_AB_MERGE_C R32, R30, R29, R32 ;  /* 0x0000001d1e20723e */ /* 0x000fe40004806020 */
[----:B------:R-:W-:Y:S02]  /*7af0*/  F2FP.SATFINITE.E5M2.F32.PACK_AB_MERGE_C R34, R38, R37, R39 ;  /* 0x000000252622723e */ /* 0x000fe40004806027 */
[----:B------:R-:W-:Y:S02]  /*7b00*/  F2FP.SATFINITE.E5M2.F32.PACK_AB_MERGE_C R35, R42, R41, R43 ;  /* 0x000000292a23723e */ /* 0x000fe4000480602b */
[----:B------:R-:W-:Y:S02]  /*7b10*/  F2FP.SATFINITE.E5M2.F32.PACK_AB_MERGE_C R51, R52, R51, RZ ;  /* 0x000000333433723e */ /* 0x000fe400048060ff */
[----:B------:R-:W-:Y:S01]  /*7b20*/  F2FP.SATFINITE.E5M2.F32.PACK_AB_MERGE_C R48, R48, R47, RZ ;  /* 0x0000002f3030723e */ /* 0x000fe200048060ff */
[----:B------:R1:W-:Y:S01]  /*7b30*/  STS.128 [R149+0x2020], R32 ;  /* 0x0020202095007388 */ /* 0x0003e20000000c00 */
[----:B------:R-:W-:Y:S02]  /*7b40*/  F2FP.SATFINITE.E5M2.F32.PACK_AB_MERGE_C R55, R56, R55, RZ ;  /* 0x000000373837723e */ /* 0x000fe400048060ff */
[----:B------:R-:W-:Y:S02]  /*7b50*/  F2FP.SATFINITE.E5M2.F32.PACK_AB_MERGE_C R59, R60, R59, RZ ;  /* 0x0000003b3c3b723e */ /* 0x000fe400048060ff */
[----:B------:R-:W-:Y:S02]  /*7b60*/  F2FP.SATFINITE.E5M2.F32.PACK_AB_MERGE_C R49, R50, R49, R51 ;  /* 0x000000313231723e */ /* 0x000fe40004806033 */
[----:B------:R-:W-:Y:S02]  /*7b70*/  F2FP.SATFINITE.E5M2.F32.PACK_AB_MERGE_C R48, R46, R45, R48 ;  /* 0x0000002d2e30723e */ /* 0x000fe40004806030 */
[----:B------:R-:W-:Y:S02]  /*7b80*/  F2FP.SATFINITE.E5M2.F32.PACK_AB_MERGE_C R50, R54, R53, R55 ;  /* 0x000000353632723e */ /* 0x000fe40004806037 */
[----:B------:R-:W-:Y:S05]  /*7b90*/  F2FP.SATFINITE.E5M2.F32.PACK_AB_MERGE_C R51, R58, R57, R59 ;  /* 0x000000393a33723e */ /* 0x000fea000480603b */
[----:B------:R1:W-:Y:S01]  /*7ba0*/  STS.128 [R148+0x2030], R48 ;  /* 0x0020303094007388 */ /* 0x0003e20000000c00 */
[----:B------:R-:W-:Y:S01]  /*7bb0*/  @!PT LDS RZ, [RZ] ;  /* 0x00000000fffff984 */ /* 0x000fe20000000800 */
[----:B------:R-:W-:Y:S01]  /*7bc0*/  @!PT LDS RZ, [RZ] ;  /* 0x00000000fffff984 */ /* 0x000fe20000000800 */
[----:B------:R-:W-:Y:S01]  /*7bd0*/  @!PT LDS RZ, [RZ] ;  /* 0x00000000fffff984 */ /* 0x000fe20000000800 */
[----:B------:R-:W-:Y:S01]  /*7be0*/  @!PT LDS RZ, [RZ] ;  /* 0x00000000fffff984 */ /* 0x000fe20000000800 */
[----:B------:R3:W-:Y:S07]  /*7bf0*/  MEMBAR.ALL.CTA ;  /* 0x0000000000007992 */ /* 0x0007ee0000008000 */
[----:B---3--:R-:W3:Y:S02]  /*7c00*/  FENCE.VIEW.ASYNC.S ;  /* 0x00000000000073c6 */ /* 0x008ee40000000000 */
[----:B---3--:R-:W-:Y:S06]  /*7c10*/  BAR.SYNC.DEFER_BLOCKING 0x1, 0x80 ;  /* 0x0042000000007b1d */ /* 0x008fec0000010000 */
[----:B------:R-:W-:Y:S05]  /*7c20*/  @P0 BRA `(.L_x_128) ;  /* 0x0000000000300947 */ /* 0x000fea0003800000 */
[----:B------:R-:W-:Y:S02]  /*7c30*/  UIADD3 UR10, UPT, UPT, UR57, 0x2400, URZ ;  /* 0x00002400390a7890 */ /* 0x000fe4000fffe0ff */
[----:B------:R-:W-:Y:S02]  /*7c40*/  UIADD3 UR8, UP0, UPT, UR62, 0x680, URZ ;  /* 0x000006803e087890 */ /* 0x000fe4000ff1e0ff */
[----:B------:R-:W-:Y:S02]  /*7c50*/  USHF.L.U32 UR5, UR51, 0x6, URZ ;  /* 0x0000000633057899 */ /* 0x000fe400080006ff */
[----:B------:R-:W-:Y:S01]  /*7c60*/  MOV R151, UR10 ;  /* 0x0000000a00977c02 */ /* 0x000fe20008000f00 */
[----:B------:R-:W-:Y:S02]  /*7c70*/  USHF.L.U32 UR6, UR50, 0x7, URZ ;  /* 0x0000000732067899 */ /* 0x000fe400080006ff */
[----:B------:R-:W-:Y:S01]  /*7c80*/  UIADD3.X UR9, UPT, UPT, URZ, UR63, URZ, UP0, !UPT ;  /* 0x0000003fff097290 */ /* 0x000fe200087fe4ff */
[----:B------:R-:W-:Y:S01]  /*7c90*/  R2UR UR4, R151 ;  /* 0x00000000970472ca */ /* 0x000fe200000e0000 */
[----:B------:R-:W-:Y:S11]  /*7ca0*/  UMOV UR7, UR36 ;  /* 0x0000002400077c82 */ /* 0x000ff60008000000 */
[----:B------:R-:W-:Y:S01]  /*7cb0*/  @!UPT UIADD3 URZ, UPT, UPT, URZ, URZ, URZ ;  /* 0x000000fffffff290 */ /* 0x000fe2000fffe0ff */
[----:B------:R3:W-:Y:S01]  /*7cc0*/  UTMASTG.3D [UR4], [UR8] ;  /* 0x00000004080073b5 */ /* 0x0007e20008010000 */
[----:B------:R0:W-:Y:S01]  /*7cd0*/  UTMACMDFLUSH ;  /* 0x00000000000079b7 */ /* 0x0001e20000000000 */
[----:B---3--:R-:W-:Y:S04]  /*7ce0*/  DEPBAR.LE SB0, 0x0 ;  /* 0x000080000000791a */ /* 0x008fe80000000000 */
.L_x_128:
[----:B------:R-:W-:Y:S05]  /*7cf0*/  BSYNC.RECONVERGENT B0 ;  /* 0x0000000000007941 */ /* 0x000fea0003800200 */
.L_x_127:
[----:B------:R-:W-:Y:S01]  /*7d00*/  BAR.SYNC.DEFER_BLOCKING 0x1, 0x80 ;  /* 0x0042000000007b1d */ /* 0x000fe20000010000 */
[----:B------:R-:W-:Y:S01]  /*7d10*/  ISETP.NE.AND P0, PT, R144, 0x2, PT ;  /* 0x000000029000780c */ /* 0x000fe20003f05270 */
[----:B------:R-:W-:Y:S01]  /*7d20*/  UISETP.NE.AND UP0, UPT, UR61, URZ, UPT ;  /* 0x000000ff3d00728c */ /* 0x000fe2000bf05270 */
[----:B------:R-:W-:Y:S01]  /*7d30*/  ISETP.NE.AND P1, PT, R68, 0x4, PT ;  /* 0x000000044400780c */ /* 0x000fe20003f25270 */
[----:B------:R-:W-:Y:S01]  /*7d40*/  UIADD3 UR51, UPT, UPT, UR42, UR48, URZ ;  /* 0x000000302a337290 */ /* 0x000fe2000fffe0ff */
[----:B------:R-:W-:Y:S01]  /*7d50*/  SEL R2, RZ, 0x1, P0 ;  /* 0x00000001ff027807 */ /* 0x000fe20000000000 */
[----:B------:R-:W-:Y:S01]  /*7d60*/  UIADD3 UR50, UPT, UPT, UR43, UR49, URZ ;  /* 0x000000312b327290 */ /* 0x000fe2000fffe0ff */
[----:B------:R-:W-:Y:S02]  /*7d70*/  SEL R0, RZ, 0x1, P1 ;  /* 0x00000001ff007807 */ /* 0x000fe40000800000 */
[----:B------:R-:W-:Y:S02]  /*7d80*/  LOP3.LUT R146, R146, R2, RZ, 0x3c, !PT ;  /* 0x0000000292927212 */ /* 0x000fe400078e3cff */
[----:B------:R-:W-:Y:S02]  /*7d90*/  LOP3.LUT R147, R147, R0, RZ, 0x3c, !PT ;  /* 0x0000000093937212 */ /* 0x000fe400078e3cff */
[----:B------:R-:W-:Y:S02]  /*7da0*/  SEL R144, R144, RZ, P0 ;  /* 0x000000ff90907207 */ /* 0x000fe40000000000 */
[----:B------:R-:W-:Y:S01]  /*7db0*/  SEL R68, R68, RZ, P1 ;  /* 0x000000ff44447207 */ /* 0x000fe20000800000 */
[----:B------:R-:W-:Y:S01]  /*7dc0*/  UMOV UR36, UR60 ;  /* 0x0000003c00247c82 */ /* 0x000fe20008000000 */
[----:B------:R-:W-:Y:S05]  /*7dd0*/  BRA.U UP0, `(.L_x_129) ;  /* 0xffffffdd00487547 */ /* 0x000fea000b83ffff */
[----:B------:R-:W-:Y:S05]  /*7de0*/  EXIT ;  /* 0x000000000000794d */ /* 0x000fea0003800000 */
.L_x_25:
[----:B--2---:R2:W3:Y:S02]  /*7df0*/  SYNCS.PHASECHK.TRANS64.TRYWAIT P0, [R0+URZ+0x1d0], R2 ;  /* 0x0001d002000075a7 */ /* 0x0044e400080011ff */
[----:B---3--:R-:W-:Y:S05]  /*7e00*/  @!P0 NANOSLEEP.SYNCS 0x989680 ;  /* 0x009896800000895d */ /* 0x008fea0003900000 */
[----:B------:R-:W3:Y:S02]  /*7e10*/  @!P0 SYNCS.PHASECHK.TRANS64 P0, [R0+URZ+0x1d0], R2 ;  /* 0x0001d002000085a7 */ /* 0x000ee400080010ff */
[----:B---3--:R-:W-:Y:S05]  /*7e20*/  @!P0 BRA `(.L_x_25) ;  /* 0xfffffffc00f08947 */ /* 0x008fea000383ffff */
[----:B------:R-:W-:Y:S05]  /*7e30*/  BRA `(.L_x_130) ;  /* 0xffffff9c00607947 */ /* 0x000fea000383ffff */
.L_x_28:
[----:B--2---:R-:W-:-:S07]  /*7e40*/  MOV R0, UR33 ;  /* 0x0000002100007c02 */ /* 0x004fce0008000f00 */
.L_x_131:
[----:B--2---:R2:W3:Y:S02]  /*7e50*/  SYNCS.PHASECHK.TRANS64.TRYWAIT P0, [R0+URZ+0xa0], R3 ;  /* 0x0000a003000075a7 */ /* 0x0044e400080011ff */
[----:B---3--:R-:W-:Y:S05]  /*7e60*/  @!P0 NANOSLEEP.SYNCS 0x989680 ;  /* 0x009896800000895d */ /* 0x008fea0003900000 */
[----:B------:R-:W3:Y:S02]  /*7e70*/  @!P0 SYNCS.PHASECHK.TRANS64 P0, [R0+URZ+0xa0], R3 ;  /* 0x0000a003000085a7 */ /* 0x000ee400080010ff */
[----:B---3--:R-:W-:Y:S05]  /*7e80*/  @!P0 BRA `(.L_x_131) ;  /* 0xfffffffc00f08947 */ /* 0x008fea000383ffff */
[----:B------:R-:W-:Y:S05]  /*7e90*/  BRA `(.L_x_27) ;  /* 0xffffff9c00b07947 */ /* 0x000fea000383ffff */
.L_x_35:
[----:B-1----:R-:W-:-:S07]  /*7ea0*/  MOV R0, UR33 ;  /* 0x0000002100007c02 */ /* 0x002fce0008000f00 */
.L_x_132:
[----:B-1----:R1:W2:Y:S02]  /*7eb0*/  SYNCS.PHASECHK.TRANS64.TRYWAIT P0, [R0+URZ+0xa0], R3 ;  /* 0x0000a003000075a7 */ /* 0x0022a400080011ff */
[----:B--2---:R-:W-:Y:S05]  /*7ec0*/  @!P0 NANOSLEEP.SYNCS 0x989680 ;  /* 0x009896800000895d */ /* 0x004fea0003900000 */
[----:B------:R-:W2:Y:S02]  /*7ed0*/  @!P0 SYNCS.PHASECHK.TRANS64 P0, [R0+URZ+0xa0], R3 ;  /* 0x0000a003000085a7 */ /* 0x000ea400080010ff */
[----:B--2---:R-:W-:Y:S05]  /*7ee0*/  @!P0 BRA `(.L_x_132) ;  /* 0xfffffffc00f08947 */ /* 0x004fea000383ffff */
[----:B------:R-:W-:Y:S05]  /*7ef0*/  BRA `(.L_x_34) ;  /* 0xffffffa000707947 */ /* 0x000fea000383ffff */
.L_x_40:
[----:B-1----:R1:W2:Y:S02]  /*7f00*/  SYNCS.PHASECHK.TRANS64.TRYWAIT P0, [R3+URZ+0x160], R0 ;  /* 0x00016000030075a7 */ /* 0x0022a400080011ff */
[----:B--2---:R-:W-:Y:S05]  /*7f10*/  @!P0 NANOSLEEP.SYNCS 0x989680 ;  /* 0x009896800000895d */ /* 0x004fea0003900000 */
[----:B------:R-:W2:Y:S02]  /*7f20*/  @!P0 SYNCS.PHASECHK.TRANS64 P0, [R3+URZ+0x160], R0 ;  /* 0x00016000030085a7 */ /* 0x000ea400080010ff */
[----:B--2---:R-:W-:Y:S05]  /*7f30*/  @!P0 BRA `(.L_x_40) ;  /* 0xfffffffc00f08947 */ /* 0x004fea000383ffff */
[----:B------:R-:W-:Y:S05]  /*7f40*/  BRA `(.L_x_133) ;  /* 0xffffffa4000c7947 */ /* 0x000fea000383ffff */
.L_x_44:
[----:B------:R-:W-:-:S07]  /*7f50*/  MOV R0, UR4 ;  /* 0x0000000400007c02 */ /* 0x000fce0008000f00 */
.L_x_134:
[----:B-1----:R1:W2:Y:S02]  /*7f60*/  SYNCS.PHASECHK.TRANS64.TRYWAIT P0, [R0+URZ], R2 ;  /* 0x00000002000075a7 */ /* 0x0022a400080011ff */
[----:B--2---:R-:W-:Y:S05]  /*7f70*/  @!P0 NANOSLEEP.SYNCS 0x989680 ;  /* 0x009896800000895d */ /* 0x004fea0003900000 */
[----:B------:R-:W2:Y:S02]  /*7f80*/  @!P0 SYNCS.PHASECHK.TRANS64 P0, [R0+URZ], R2 ;  /* 0x00000002000085a7 */ /* 0x000ea400080010ff */
[----:B--2---:R-:W-:Y:S05]  /*7f90*/  @!P0 BRA `(.L_x_134) ;  /* 0xfffffffc00f08947 */ /* 0x004fea000383ffff */
[----:B------:R-:W-:Y:S05]  /*7fa0*/  BRA `(.L_x_135) ;  /* 0xffffffa800907947 */ /* 0x000fea000383ffff */
.L_x_45:
[----:B------:R-:W-:-:S07]  /*7fb0*/  MOV R0, UR4 ;  /* 0x0000000400007c02 */ /* 0x000fce0008000f00 */
.L_x_136:
[----:B-1----:R1:W2:Y:S02]  /*7fc0*/  SYNCS.PHASECHK.TRANS64.TRYWAIT P0, [R0+URZ], R3 ;  /* 0x00000003000075a7 */ /* 0x0022a400080011ff */
[----:B--2---:R-:W-:Y:S05]  /*7fd0*/  @!P0 NANOSLEEP.SYNCS 0x989680 ;  /* 0x009896800000895d */ /* 0x004fea0003900000 */
[----:B------:R-:W2:Y:S02]  /*7fe0*/  @!P0 SYNCS.PHASECHK.TRANS64 P0, [R0+URZ], R3 ;  /* 0x00000003000085a7 */ /* 0x000ea400080010ff */
[----:B--2---:R-:W-:Y:S05]  /*7ff0*/  @!P0 BRA `(.L_x_136) ;  /* 0xfffffffc00f08947 */ /* 0x004fea000383ffff */
[----:B------:R-:W-:Y:S05]  /*8000*/  BRA `(.L_x_137) ;  /* 0xffffffa8009c7947 */ /* 0x000fea000383ffff */
.L_x_46:
[----:B------:R-:W-:-:S07]  /*8010*/  MOV R0, UR4 ;  /* 0x0000000400007c02 */ /* 0x000fce0008000f00 */
.L_x_138:
[----:B-1----:R1:W2:Y:S02]  /*8020*/  SYNCS.PHASECHK.TRANS64.TRYWAIT P0, [R0+URZ], R3 ;  /* 0x00000003000075a7 */ /* 0x0022a400080011ff */
[----:B--2---:R-:W-:Y:S05]  /*8030*/  @!P0 NANOSLEEP.SYNCS 0x989680 ;  /* 0x009896800000895d */ /* 0x004fea0003900000 */
[----:B------:R-:W2:Y:S02]  /*8040*/  @!P0 SYNCS.PHASECHK.TRANS64 P0, [R0+URZ], R3 ;  /* 0x00000003000085a7 */ /* 0x000ea400080010ff */
[----:B--2---:R-:W-:Y:S05]  /*8050*/  @!P0 BRA `(.L_x_138) ;  /* 0xfffffffc00f08947 */ /* 0x004fea000383ffff */
[----:B------:R-:W-:Y:S05]  /*8060*/  BRA `(.L_x_139) ;  /* 0xffffffa800a87947 */ /* 0x000fea000383ffff */
.L_x_47:
[----:B------:R-:W-:-:S07]  /*8070*/  MOV R0, UR4 ;  /* 0x0000000400007c02 */ /* 0x000fce0008000f00 */
.L_x_140:
[----:B-1----:R1:W2:Y:S02]  /*8080*/  SYNCS.PHASECHK.TRANS64.TRYWAIT P0, [R0+URZ], R3 ;  /* 0x00000003000075a7 */ /* 0x0022a400080011ff */
[----:B--2---:R-:W-:Y:S05]  /*8090*/  @!P0 NANOSLEEP.SYNCS 0x989680 ;  /* 0x009896800000895d */ /* 0x004fea0003900000 */
[----:B------:R-:W2:Y:S02]  /*80a0*/  @!P0 SYNCS.PHASECHK.TRANS64 P0, [R0+URZ], R3 ;  /* 0x00000003000085a7 */ /* 0x000ea400080010ff */
[----:B--2---:R-:W-:Y:S05]  /*80b0*/  @!P0 BRA `(.L_x_140) ;  /* 0xfffffffc00f08947 */ /* 0x004fea000383ffff */
[----:B------:R-:W-:Y:S05]  /*80c0*/  BRA `(.L_x_141) ;  /* 0xffffffa800b47947 */ /* 0x000fea000383ffff */
.L_x_48:
[----:B------:R-:W-:-:S07]  /*80d0*/  MOV R0, UR4 ;  /* 0x0000000400007c02 */ /* 0x000fce0008000f00 */
.L_x_142:
[----:B-1----:R1:W2:Y:S02]  /*80e0*/  SYNCS.PHASECHK.TRANS64.TRYWAIT P0, [R0+URZ], R3 ;  /* 0x00000003000075a7 */ /* 0x0022a400080011ff */
[----:B--2---:R-:W-:Y:S05]  /*80f0*/  @!P0 NANOSLEEP.SYNCS 0x989680 ;  /* 0x009896800000895d */ /* 0x004fea0003900000 */
[----:B------:R-:W2:Y:S02]  /*8100*/  @!P0 SYNCS.PHASECHK.TRANS64 P0, [R0+URZ], R3 ;  /* 0x00000003000085a7 */ /* 0x000ea400080010ff */
[----:B--2---:R-:W-:Y:S05]  /*8110*/  @!P0 BRA `(.L_x_142) ;  /* 0xfffffffc00f08947 */ /* 0x004fea000383ffff */
[----:B------:R-:W-:Y:S05]  /*8120*/  BRA `(.L_x_143) ;  /* 0xffffffa800c07947 */ /* 0x000fea000383ffff */
.L_x_49:
[----:B------:R-:W-:-:S07]  /*8130*/  MOV R0, UR4 ;  /* 0x0000000400007c02 */ /* 0x000fce0008000f00 */
.L_x_144:
[----:B-1----:R1:W2:Y:S02]  /*8140*/  SYNCS.PHASECHK.TRANS64.TRYWAIT P0, [R0+URZ], R3 ;  /* 0x00000003000075a7 */ /* 0x0022a400080011ff */
[----:B--2---:R-:W-:Y:S05]  /*8150*/  @!P0 NANOSLEEP.SYNCS 0x989680 ;  /* 0x009896800000895d */ /* 0x004fea0003900000 */
[----:B------:R-:W2:Y:S02]  /*8160*/  @!P0 SYNCS.PHASECHK.TRANS64 P0, [R0+URZ], R3 ;  /* 0x00000003000085a7 */ /* 0x000ea400080010ff */
[----:B--2---:R-:W-:Y:S05]  /*8170*/  @!P0 BRA `(.L_x_144) ;  /* 0xfffffffc00f08947 */ /* 0x004fea000383ffff */
[----:B------:R-:W-:Y:S05]  /*8180*/  BRA `(.L_x_145) ;  /* 0xffffffa800cc7947 */ /* 0x000fea000383ffff */
.L_x_50:
[----:B------:R-:W-:-:S07]  /*8190*/  MOV R0, UR4 ;  /* 0x0000000400007c02 */ /* 0x000fce0008000f00 */
.L_x_146:
[----:B-1----:R1:W2:Y:S02]  /*81a0*/  SYNCS.PHASECHK.TRANS64.TRYWAIT P0, [R0+URZ], R3 ;  /* 0x00000003000075a7 */ /* 0x0022a400080011ff */
[----:B--2---:R-:W-:Y:S05]  /*81b0*/  @!P0 NANOSLEEP.SYNCS 0x989680 ;  /* 0x009896800000895d */ /* 0x004fea0003900000 */
[----:B------:R-:W2:Y:S02]  /*81c0*/  @!P0 SYNCS.PHASECHK.TRANS64 P0, [R0+URZ], R3 ;  /* 0x00000003000085a7 */ /* 0x000ea400080010ff */
[----:B--2---:R-:W-:Y:S05]  /*81d0*/  @!P0 BRA `(.L_x_146) ;  /* 0xfffffffc00f08947 */ /* 0x004fea000383ffff */
[----:B------:R-:W-:Y:S05]  /*81e0*/  BRA `(.L_x_147) ;  /* 0xffffffa800d87947 */ /* 0x000fea000383ffff */
.L_x_51:
[----:B------:R-:W-:-:S07]  /*81f0*/  MOV R0, UR4 ;  /* 0x0000000400007c02 */ /* 0x000fce0008000f00 */
.L_x_148:
[----:B-1----:R1:W2:Y:S02]  /*8200*/  SYNCS.PHASECHK.TRANS64.TRYWAIT P0, [R0+URZ], R3 ;  /* 0x00000003000075a7 */ /* 0x0022a400080011ff */
[----:B--2---:R-:W-:Y:S05]  /*8210*/  @!P0 NANOSLEEP.SYNCS 0x989680 ;  /* 0x009896800000895d */ /* 0x004fea0003900000 */
[----:B------:R-:W2:Y:S02]  /*8220*/  @!P0 SYNCS.PHASECHK.TRANS64 P0, [R0+URZ], R3 ;  /* 0x00000003000085a7 */ /* 0x000ea400080010ff */
[----:B--2---:R-:W-:Y:S05]  /*8230*/  @!P0 BRA `(.L_x_148) ;  /* 0xfffffffc00f08947 */ /* 0x004fea000383ffff */
[----:B------:R-:W-:Y:S05]  /*8240*/  BRA `(.L_x_149) ;  /* 0xffffffa800e47947 */ /* 0x000fea000383ffff */
.L_x_52:
[----:B------:R-:W-:-:S07]  /*8250*/  MOV R0, UR4 ;  /* 0x0000000400007c02 */ /* 0x000fce0008000f00 */
.L_x_150:
[----:B-1----:R1:W2:Y:S02]  /*8260*/  SYNCS.PHASECHK.TRANS64.TRYWAIT P0, [R0+URZ], R3 ;  /* 0x00000003000075a7 */ /* 0x0022a400080011ff */
[----:B--2---:R-:W-:Y:S05]  /*8270*/  @!P0 NANOSLEEP.SYNCS 0x989680 ;  /* 0x009896800000895d */ /* 0x004fea0003900000 */
[----:B------:R-:W2:Y:S02]  /*8280*/  @!P0 SYNCS.PHASECHK.TRANS64 P0, [R0+URZ], R3 ;  /* 0x00000003000085a7 */ /* 0x000ea400080010ff */
[----:B--2---:R-:W-:Y:S05]  /*8290*/  @!P0 BRA `(.L_x_150) ;  /* 0xfffffffc00f08947 */ /* 0x004fea000383ffff */
[----:B------:R-:W-:Y:S05]  /*82a0*/  BRA `(.L_x_151) ;  /* 0xffffffa800f07947 */ /* 0x000fea000383ffff */
.L_x_53:
[----:B------:R-:W-:-:S07]  /*82b0*/  MOV R0, UR4 ;  /* 0x0000000400007c02 */ /* 0x000fce0008000f00 */
.L_x_152:
[----:B-1----:R1:W2:Y:S02]  /*82c0*/  SYNCS.PHASECHK.TRANS64.TRYWAIT P0, [R0+URZ], R3 ;  /* 0x00000003000075a7 */ /* 0x0022a400080011ff */
[----:B--2---:R-:W-:Y:S05]  /*82d0*/  @!P0 NANOSLEEP.SYNCS 0x989680 ;  /* 0x009896800000895d */ /* 0x004fea0003900000 */
[----:B------:R-:W2:Y:S02]  /*82e0*/  @!P0 SYNCS.PHASECHK.TRANS64 P0, [R0+URZ], R3 ;  /* 0x00000003000085a7 */ /* 0x000ea400080010ff */
[----:B--2---:R-:W-:Y:S05]  /*82f0*/  @!P0 BRA `(.L_x_152) ;  /* 0xfffffffc00f08947 */ /* 0x004fea000383ffff */
[----:B------:R-:W-:Y:S05]  /*8300*/  BRA `(.L_x_153) ;  /* 0xffffffa800fc7947 */ /* 0x000fea000383ffff */
.L_x_54:
[----:B------:R-:W-:-:S07]  /*8310*/  MOV R0, UR4 ;  /* 0x0000000400007c02 */ /* 0x000fce0008000f00 */
.L_x_154:
[----:B-1----:R1:W2:Y:S02]  /*8320*/  SYNCS.PHASECHK.TRANS64.TRYWAIT P0, [R0+URZ], R3 ;  /* 0x00000003000075a7 */ /* 0x0022a400080011ff */
[----:B--2---:R-:W-:Y:S05]  /*8330*/  @!P0 NANOSLEEP.SYNCS 0x989680 ;  /* 0x009896800000895d */ /* 0x004fea0003900000 */
[----:B------:R-:W2:Y:S02]  /*8340*/  @!P0 SYNCS.PHASECHK.TRANS64 P0, [R0+URZ], R3 ;  /* 0x00000003000085a7 */ /* 0x000ea400080010ff */
[----:B--2---:R-:W-:Y:S05]  /*8350*/  @!P0 BRA `(.L_x_154) ;  /* 0xfffffffc00f08947 */ /* 0x004fea000383ffff */
[----:B------:R-:W-:Y:S05]  /*8360*/  BRA `(.L_x_155) ;  /* 0xffffffac00087947 */ /* 0x000fea000383ffff */
.L_x_55:
[----:B------:R-:W-:-:S07]  /*8370*/  MOV R0, UR4 ;  /* 0x0000000400007c02 */ /* 0x000fce0008000f00 */
.L_x_156:
[----:B-1----:R1:W2:Y:S02]  /*8380*/  SYNCS.PHASECHK.TRANS64.TRYWAIT P0, [R0+URZ], R3 ;  /* 0x00000003000075a7 */ /* 0x0022a400080011ff */
[----:B--2---:R-:W-:Y:S05]  /*8390*/  @!P0 NANOSLEEP.SYNCS 0x989680 ;  /* 0x009896800000895d */ /* 0x004fea0003900000 */
[----:B------:R-:W2:Y:S02]  /*83a0*/  @!P0 SYNCS.PHASECHK.TRANS64 P0, [R0+URZ], R3 ;  /* 0x00000003000085a7 */ /* 0x000ea400080010ff */
[----:B--2---:R-:W-:Y:S05]  /*83b0*/  @!P0 BRA `(.L_x_156) ;  /* 0xfffffffc00f08947 */ /* 0x004fea000383ffff */
[----:B------:R-:W-:Y:S05]  /*83c0*/  BRA `(.L_x_157) ;  /* 0xffffffac00147947 */ /* 0x000fea000383ffff */
.L_x_56:
[----:B------:R-:W-:-:S07]  /*83d0*/  MOV R0, UR4 ;  /* 0x0000000400007c02 */ /* 0x000fce0008000f00 */
.L_x_158:
[----:B-1----:R1:W2:Y:S02]  /*83e0*/  SYNCS.PHASECHK.TRANS64.TRYWAIT P0, [R0+URZ], R3 ;  /* 0x00000003000075a7 */ /* 0x0022a400080011ff */
[----:B--2---:R-:W-:Y:S05]  /*83f0*/  @!P0 NANOSLEEP.SYNCS 0x989680 ;  /* 0x009896800000895d */ /* 0x004fea0003900000 */
[----:B------:R-:W2:Y:S02]  /*8400*/  @!P0 SYNCS.PHASECHK.TRANS64 P0, [R0+URZ], R3 ;  /* 0x00000003000085a7 */ /* 0x000ea400080010ff */
[----:B--2---:R-:W-:Y:S05]  /*8410*/  @!P0 BRA `(.L_x_158) ;  /* 0xfffffffc00f08947 */ /* 0x004fea000383ffff */
[----:B------:R-:W-:Y:S05]  /*8420*/  BRA `(.L_x_159) ;  /* 0xffffffac00207947 */ /* 0x000fea000383ffff */
.L_x_57:
[----:B------:R-:W-:-:S07]  /*8430*/  MOV R0, UR4 ;  /* 0x0000000400007c02 */ /* 0x000fce0008000f00 */
.L_x_160:
[----:B-1----:R1:W2:Y:S02]  /*8440*/  SYNCS.PHASECHK.TRANS64.TRYWAIT P0, [R0+URZ], R3 ;  /* 0x00000003000075a7 */ /* 0x0022a400080011ff */
[----:B--2---:R-:W-:Y:S05]  /*8450*/  @!P0 NANOSLEEP.SYNCS 0x989680 ;  /* 0x009896800000895d */ /* 0x004fea0003900000 */
[----:B------:R-:W2:Y:S02]  /*8460*/  @!P0 SYNCS.PHASECHK.TRANS64 P0, [R0+URZ], R3 ;  /* 0x00000003000085a7 */ /* 0x000ea400080010ff */
[----:B--2---:R-:W-:Y:S05]  /*8470*/  @!P0 BRA `(.L_x_160) ;  /* 0xfffffffc00f08947 */ /* 0x004fea000383ffff */
[----:B------:R-:W-:Y:S05]  /*8480*/  BRA `(.L_x_161) ;  /* 0xffffffac002c7947 */ /* 0x000fea000383ffff */
.L_x_58:
[----:B------:R-:W-:-:S07]  /*8490*/  MOV R0, UR4 ;  /* 0x0000000400007c02 */ /* 0x000fce0008000f00 */
.L_x_162:
[----:B-1----:R1:W2:Y:S02]  /*84a0*/  SYNCS.PHASECHK.TRANS64.TRYWAIT P0, [R0+URZ], R3 ;  /* 0x00000003000075a7 */ /* 0x0022a400080011ff */
[----:B--2---:R-:W-:Y:S05]  /*84b0*/  @!P0 NANOSLEEP.SYNCS 0x989680 ;  /* 0x009896800000895d */ /* 0x004fea0003900000 */
[----:B------:R-:W2:Y:S02]  /*84c0*/  @!P0 SYNCS.PHASECHK.TRANS64 P0, [R0+URZ], R3 ;  /* 0x00000003000085a7 */ /* 0x000ea400080010ff */
[----:B--2---:R-:W-:Y:S05]  /*84d0*/  @!P0 BRA `(.L_x_162) ;  /* 0xfffffffc00f08947 */ /* 0x004fea000383ffff */
[----:B------:R-:W-:Y:S05]  /*84e0*/  BRA `(.L_x_163) ;  /* 0xffffffac00387947 */ /* 0x000fea000383ffff */
.L_x_59:
[----:B------:R-:W-:-:S07]  /*84f0*/  MOV R0, UR4 ;  /* 0x0000000400007c02 */ /* 0x000fce0008000f00 */
.L_x_164:
[----:B-1----:R1:W2:Y:S02]  /*8500*/  SYNCS.PHASECHK.TRANS64.TRYWAIT P0, [R0+URZ], R3 ;  /* 0x00000003000075a7 */ /* 0x0022a400080011ff */
[----:B--2---:R-:W-:Y:S05]  /*8510*/  @!P0 NANOSLEEP.SYNCS 0x989680 ;  /* 0x009896800000895d */ /* 0x004fea0003900000 */
[----:B------:R-:W2:Y:S02]  /*8520*/  @!P0 SYNCS.PHASECHK.TRANS64 P0, [R0+URZ], R3 ;  /* 0x00000003000085a7 */ /* 0x000ea400080010ff */
[----:B--2---:R-:W-:Y:S05]  /*8530*/  @!P0 BRA `(.L_x_164) ;  /* 0xfffffffc00f08947 */ /* 0x004fea000383ffff */
[----:B------:R-:W-:Y:S05]  /*8540*/  BRA `(.L_x_165) ;  /* 0xffffffac00447947 */ /* 0x000fea000383ffff */
.L_x_60:
[----:B------:R-:W-:-:S07]  /*8550*/  MOV R0, UR4 ;  /* 0x0000000400007c02 */ /* 0x000fce0008000f00 */
.L_x_166:
[----:B-1----:R1:W2:Y:S02]  /*8560*/  SYNCS.PHASECHK.TRANS64.TRYWAIT P0, [R0+URZ], R3 ;  /* 0x00000003000075a7 */ /* 0x0022a400080011ff */
[----:B--2---:R-:W-:Y:S05]  /*8570*/  @!P0 NANOSLEEP.SYNCS 0x989680 ;  /* 0x009896800000895d */ /* 0x004fea0003900000 */
[----:B------:R-:W2:Y:S02]  /*8580*/  @!P0 SYNCS.PHASECHK.TRANS64 P0, [R0+URZ], R3 ;  /* 0x00000003000085a7 */ /* 0x000ea400080010ff */
[----:B--2---:R-:W-:Y:S05]  /*8590*/  @!P0 BRA `(.L_x_166) ;  /* 0xfffffffc00f08947 */ /* 0x004fea000383ffff */
[----:B------:R-:W-:Y:S05]  /*85a0*/  BRA `(.L_x_167) ;  /* 0xffffffac00507947 */ /* 0x000fea000383ffff */
.L_x_61:
[----:B------:R-:W-:-:S07]  /*85b0*/  MOV R0, UR4 ;  /* 0x0000000400007c02 */ /* 0x000fce0008000f00 */
.L_x_168:
[----:B-1----:R1:W2:Y:S02]  /*85c0*/  SYNCS.PHASECHK.TRANS64.TRYWAIT P0, [R0+URZ], R3 ;  /* 0x00000003000075a7 */ /* 0x0022a400080011ff */
[----:B--2---:R-:W-:Y:S05]  /*85d0*/  @!P0 NANOSLEEP.SYNCS 0x989680 ;  /* 0x009896800000895d */ /* 0x004fea0003900000 */
[----:B------:R-:W2:Y:S02]  /*85e0*/  @!P0 SYNCS.PHASECHK.TRANS64 P0, [R0+URZ], R3 ;  /* 0x00000003000085a7 */ /* 0x000ea400080010ff */
[----:B--2---:R-:W-:Y:S05]  /*85f0*/  @!P0 BRA `(.L_x_168) ;  /* 0xfffffffc00f08947 */ /* 0x004fea000383ffff */
[----:B------:R-:W-:Y:S05]  /*8600*/  BRA `(.L_x_169) ;  /* 0xffffffac005c7947 */ /* 0x000fea000383ffff */
.L_x_62:
[----:B------:R-:W-:-:S07]  /*8610*/  MOV R0, UR4 ;  /* 0x0000000400007c02 */ /* 0x000fce0008000f00 */
.L_x_170:
[----:B-1----:R1:W2:Y:S02]  /*8620*/  SYNCS.PHASECHK.TRANS64.TRYWAIT P0, [R0+URZ], R3 ;  /* 0x00000003000075a7 */ /* 0x0022a400080011ff */
[----:B--2---:R-:W-:Y:S05]  /*8630*/  @!P0 NANOSLEEP.SYNCS 0x989680 ;  /* 0x009896800000895d */ /* 0x004fea0003900000 */
[----:B------:R-:W2:Y:S02]  /*8640*/  @!P0 SYNCS.PHASECHK.TRANS64 P0, [R0+URZ], R3 ;  /* 0x00000003000085a7 */ /* 0x000ea400080010ff */
[----:B--2---:R-:W-:Y:S05]  /*8650*/  @!P0 BRA `(.L_x_170) ;  /* 0xfffffffc00f08947 */ /* 0x004fea000383ffff */
[----:B------:R-:W-:Y:S05]  /*8660*/  BRA `(.L_x_171) ;  /* 0xffffffac00687947 */ /* 0x000fea000383ffff */
.L_x_65:
[----:B--2---:R2:W3:Y:S02]  /*8670*/  SYNCS.PHASECHK.TRANS64.TRYWAIT P0, [R2+URZ+0x1c0], R4 ;  /* 0x0001c004020075a7 */ /* 0x0044e400080011ff */
[----:B---3--:R-:W-:Y:S05]  /*8680*/  @!P0 NANOSLEEP.SYNCS 0x989680 ;  /* 0x009896800000895d */ /* 0x008fea0003900000 */
[----:B------:R-:W3:Y:S02]  /*8690*/  @!P0 SYNCS.PHASECHK.TRANS64 P0, [R2+URZ+0x1c0], R4 ;  /* 0x0001c004020085a7 */ /* 0x000ee400080010ff */
[----:B---3--:R-:W-:Y:S05]  /*86a0*/  @!P0 BRA `(.L_x_65) ;  /* 0xfffffffc00f08947 */ /* 0x008fea000383ffff */
[----:B------:R-:W-:Y:S05]  /*86b0*/  BRA `(.L_x_172) ;  /* 0xffffffac00c47947 */ /* 0x000fea000383ffff */
.L_x_66:
[----:B------:R-:W-:-:S07]  /*86c0*/  MOV R2, UR5 ;  /* 0x0000000500027c02 */ /* 0x000fce0008000f00 */
.L_x_173:
[----:B--2---:R2:W3:Y:S02]  /*86d0*/  SYNCS.PHASECHK.TRANS64.TRYWAIT P0, [R2+URZ+0x170], R5 ;  /* 0x00017005020075a7 */ /* 0x0044e400080011ff */
[----:B---3--:R-:W-:Y:S05]  /*86e0*/  @!P0 NANOSLEEP.SYNCS 0x989680 ;  /* 0x009896800000895d */ /* 0x008fea0003900000 */
[----:B------:R-:W3:Y:S02]  /*86f0*/  @!P0 SYNCS.PHASECHK.TRANS64 P0, [R2+URZ+0x170], R5 ;  /* 0x00017005020085a7 */ /* 0x000ee400080010ff */
[----:B---3--:R-:W-:Y:S05]  /*8700*/  @!P0 BRA `(.L_x_173) ;  /* 0xfffffffc00f08947 */ /* 0x008fea000383ffff */
[----:B------:R-:W-:Y:S05]  /*8710*/  BRA `(.L_x_174) ;  /* 0xffffffac00d47947 */ /* 0x000fea000383ffff */
.L_x_67:
[----:B--2---:R2:W3:Y:S02]  /*8720*/  SYNCS.PHASECHK.TRANS64.TRYWAIT P1, [R2+URZ+0x160], R4 ;  /* 0x00016004020075a7 */ /* 0x0044e400080211ff */
[----:B---3--:R-:W-:Y:S05]  /*8730*/  @!P1 NANOSLEEP.SYNCS 0x989680 ;  /* 0x009896800000995d */ /* 0x008fea0003900000 */
[----:B------:R-:W3:Y:S02]  /*8740*/  @!P1 SYNCS.PHASECHK.TRANS64 P1, [R2+URZ+0x160], R4 ;  /* 0x00016004020095a7 */ /* 0x000ee400080210ff */
[----:B---3--:R-:W-:Y:S05]  /*8750*/  @!P1 BRA `(.L_x_67) ;  /* 0xfffffffc00f09947 */ /* 0x008fea000383ffff */
[----:B------:R-:W-:Y:S05]  /*8760*/  BRA `(.L_x_175) ;  /* 0xffffffb000047947 */ /* 0x000fea000383ffff */
.L_x_70:
[----:B------:R-:W-:-:S07]  /*8770*/  MOV R0, UR5 ;  /* 0x0000000500007c02 */ /* 0x000fce0008000f00 */
.L_x_176:
[----:B--2---:R2:W3:Y:S02]  /*8780*/  SYNCS.PHASECHK.TRANS64.TRYWAIT P0, [R0+URZ+0x170], R2 ;  /* 0x00017002000075a7 */ /* 0x0044e400080011ff */
[----:B---3--:R-:W-:Y:S05]  /*8790*/  @!P0 NANOSLEEP.SYNCS 0x989680 ;  /* 0x009896800000895d */ /* 0x008fea0003900000 */
[----:B------:R-:W3:Y:S02]  /*87a0*/  @!P0 SYNCS.PHASECHK.TRANS64 P0, [R0+URZ+0x170], R2 ;  /* 0x00017002000085a7 */ /* 0x000ee400080010ff */
[----:B---3--:R-:W-:Y:S05]  /*87b0*/  @!P0 BRA `(.L_x_176) ;  /* 0xfffffffc00f08947 */ /* 0x008fea000383ffff */
[----:B------:R-:W-:Y:S05]  /*87c0*/  BRA `(.L_x_69) ;  /* 0xffffffb000587947 */ /* 0x000fea000383ffff */
.L_x_79:
[----:B--2---:R-:W-:-:S04]  /*87d0*/  MOV R5, UR4 ;  /* 0x0000000400057c02 */ /* 0x004fc80008000f00 */
[----:B------:R2:W3:Y:S03]  /*87e0*/  SYNCS.PHASECHK.TRANS64.TRYWAIT P0, [R5+URZ+0x8], R6 ;  /* 0x00000806050075a7 */ /* 0x0004e600080011ff */
[----:B---3--:R-:W-:Y:S05]  /*87f0*/  @!P0 NANOSLEEP.SYNCS 0x989680 ;  /* 0x009896800000895d */ /* 0x008fea0003900000 */
[----:B------:R-:W3:Y:S02]  /*8800*/  @!P0 SYNCS.PHASECHK.TRANS64 P0, [R5+URZ+0x8], R6 ;  /* 0x00000806050085a7 */ /* 0x000ee400080010ff */
[----:B---3--:R-:W-:Y:S05]  /*8810*/  @!P0 BRA `(.L_x_79) ;  /* 0xfffffffc00ec8947 */ /* 0x008fea000383ffff */
[----:B------:R-:W-:Y:S05]  /*8820*/  BRA `(.L_x_78) ;  /* 0xffffffb4000c7947 */ /* 0x000fea000383ffff */
.L_x_81:
[----:B------:R-:W-:Y:S01]  /*8830*/  BSSY B0, `(.L_x_177) ;  /* 0x0000006000007945 */ /* 0x000fe20003800000 */
[----:B------:R-:W-:-:S07]  /*8840*/  MOV R15, 0xffffffff ;  /* 0xffffffff000f7802 */ /* 0x000fce0000000f00 */
[----:B-12--5:R-:W-:Y:S05]  /*8850*/  WARPSYNC.COLLECTIVE R15, `(.L_x_178) ;  /* 0x000000000f0c7348 */ /* 0x026fea0003c00000 */
[----:B------:R-:W-:Y:S02]  /*8860*/  ELECT P6, UR79, PT ;  /* 0x00000000004f782f */ /* 0x000fe400038c0000 */
[----:B------:R-:W-:Y:S01]  /*8870*/  MOV R14, UR79 ;  /* 0x0000004f000e7c02 */ /* 0x000fe20008000f00 */
[----:B-12--5:R-:W-:Y:S10]  /*8880*/  ENDCOLLECTIVE ;  /* 0x000000000000791b */ /* 0x026ff40003800000 */
.L_x_178:
[----:B------:R-:W-:Y:S05]  /*8890*/  BSYNC B0 ;  /* 0x0000000000007941 */ /* 0x000fea0003800000 */
.L_x_177:
[----:B------:R-:W-:Y:S01]  /*88a0*/  PLOP3.LUT P0, PT, P6, PT, PT, 0x80, 0x8 ;  /* 0x000000000008781c */ /* 0x000fe2000370f070 */
[----:B------:R-:W-:-:S12]  /*88b0*/  BRA `(.L_x_179) ;  /* 0xffffffb400387947 */ /* 0x000fd8000383ffff */
.L_x_83:
[----:B--2---:R-:W-:-:S04]  /*88c0*/  MOV R0, UR4 ;  /* 0x0000000400007c02 */ /* 0x004fc80008000f00 */
[----:B------:R2:W3:Y:S03]  /*88d0*/  SYNCS.PHASECHK.TRANS64.TRYWAIT P0, [R0+URZ+0x8], R4 ;  /* 0x00000804000075a7 */ /* 0x0004e600080011ff */
[----:B---3--:R-:W-:Y:S05]  /*88e0*/  @!P0 NANOSLEEP.SYNCS 0x989680 ;  /* 0x009896800000895d */ /* 0x008fea0003900000 */
[----:B------:R-:W3:Y:S02]  /*88f0*/  @!P0 SYNCS.PHASECHK.TRANS64 P0, [R0+URZ+0x8], R4 ;  /* 0x00000804000085a7 */ /* 0x000ee400080010ff */
[----:B---3--:R-:W-:Y:S05]  /*8900*/  @!P0 BRA `(.L_x_83) ;  /* 0xfffffffc00ec8947 */ /* 0x008fea000383ffff */
[----:B------:R-:W-:Y:S05]  /*8910*/  BRA `(.L_x_82) ;  /* 0xffffffb4003c7947 */ /* 0x000fea000383ffff */
.L_x_84:
[----:B--2---:R2:W3:Y:S02]  /*8920*/  SYNCS.PHASECHK.TRANS64.TRYWAIT P0, [R0+URZ+0x160], R4 ;  /* 0x00016004000075a7 */ /* 0x0044e400080011ff */
[----:B---3--:R-:W-:Y:S05]  /*8930*/  @!P0 NANOSLEEP.SYNCS 0x989680 ;  /* 0x009896800000895d */ /* 0x008fea0003900000 */
[----:B------:R-:W3:Y:S02]  /*8940*/  @!P0 SYNCS.PHASECHK.TRANS64 P0, [R0+URZ+0x160], R4 ;  /* 0x00016004000085a7 */ /* 0x000ee400080010ff */
[----:B---3--:R-:W-:Y:S05]  /*8950*/  @!P0 BRA `(.L_x_84) ;  /* 0xfffffffc00f08947 */ /* 0x008fea000383ffff */
[----:B------:R-:W-:Y:S05]  /*8960*/  BRA `(.L_x_180) ;  /* 0xffffffb800187947 */ /* 0x000fea000383ffff */
.L_x_86:
[----:B------:R-:W-:-:S07]  /*8970*/  MOV R0, UR8 ;  /* 0x0000000800007c02 */ /* 0x000fce0008000f00 */
.L_x_181:
[----:B--2---:R2:W3:Y:S02]  /*8980*/  SYNCS.PHASECHK.TRANS64.TRYWAIT P0, [R0+URZ+0x1a0], R4 ;  /* 0x0001a004000075a7 */ /* 0x0044e400080011ff */
[----:B---3--:R-:W-:Y:S05]  /*8990*/  @!P0 NANOSLEEP.SYNCS 0x989680 ;  /* 0x009896800000895d */ /* 0x008fea0003900000 */
[----:B------:R-:W3:Y:S02]  /*89a0*/  @!P0 SYNCS.PHASECHK.TRANS64 P0, [R0+URZ+0x1a0], R4 ;  /* 0x0001a004000085a7 */ /* 0x000ee400080010ff */
[----:B---3--:R-:W-:Y:S05]  /*89b0*/  @!P0 BRA `(.L_x_181) ;  /* 0xfffffffc00f08947 */ /* 0x008fea000383ffff */
[----:B------:R-:W-:Y:S05]  /*89c0*/  BRA `(.L_x_182) ;  /* 0xffffffb800647947 */ /* 0x000fea000383ffff */
.L_x_89:
[----:B------:R-:W-:Y:S07]  /*89d0*/  MOV R0, UR7 ;  /* 0x0000000700007c02 */ /* 0x000fee0008000f00 */
.L_x_183:
[----:B--2---:R2:W3:Y:S02]  /*89e0*/  SYNCS.PHASECHK.TRANS64.TRYWAIT P0, [R0+URZ], R4 ;  /* 0x00000004000075a7 */ /* 0x0044e400080011ff */
[----:B---3--:R-:W-:Y:S05]  /*89f0*/  @!P0 NANOSLEEP.SYNCS 0x989680 ;  /* 0x009896800000895d */ /* 0x008fea0003900000 */
[----:B------:R-:W3:Y:S02]  /*8a00*/  @!P0 SYNCS.PHASECHK.TRANS64 P0, [R0+URZ], R4 ;  /* 0x00000004000085a7 */ /* 0x000ee400080010ff */
[----:B---3--:R-:W-:Y:S05]  /*8a10*/  @!P0 BRA `(.L_x_183) ;  /* 0xfffffffc00f08947 */ /* 0x008fea000383ffff */
[----:B------:R-:W-:Y:S05]  /*8a20*/  BRA `(.L_x_88) ;  /* 0xffffffb800787947 */ /* 0x000fea000383ffff */
.L_x_93:
[----:B--2---:R-:W-:-:S07]  /*8a30*/  MOV R0, UR7 ;  /* 0x0000000700007c02 */ /* 0x004fce0008000f00 */
.L_x_184:
[----:B--2---:R2:W3:Y:S02]  /*8a40*/  SYNCS.PHASECHK.TRANS64.TRYWAIT P0, [R0+URZ], R2 ;  /* 0x00000002000075a7 */ /* 0x0044e400080011ff */
[----:B---3--:R-:W-:Y:S05]  /*8a50*/  @!P0 NANOSLEEP.SYNCS 0x989680 ;  /* 0x009896800000895d */ /* 0x008fea0003900000 */
[----:B------:R-:W3:Y:S02]  /*8a60*/  @!P0 SYNCS.PHASECHK.TRANS64 P0, [R0+URZ], R2 ;  /* 0x00000002000085a7 */ /* 0x000ee400080010ff */
[----:B---3--:R-:W-:Y:S05]  /*8a70*/  @!P0 BRA `(.L_x_184) ;  /* 0xfffffffc00f08947 */ /* 0x008fea000383ffff */
[----:B------:R-:W-:Y:S05]  /*8a80*/  BRA `(.L_x_185) ;  /* 0xffffffbc00447947 */ /* 0x000fea000383ffff */
.L_x_94:
[----:B------:R-:W-:-:S07]  /*8a90*/  MOV R0, UR7 ;  /* 0x0000000700007c02 */ /* 0x000fce0008000f00 */
.L_x_186:
[----:B-1----:R1:W2:Y:S02]  /*8aa0*/  SYNCS.PHASECHK.TRANS64.TRYWAIT P0, [R0+URZ], R3 ;  /* 0x00000003000075a7 */ /* 0x0022a400080011ff */
[----:B--2---:R-:W-:Y:S05]  /*8ab0*/  @!P0 NANOSLEEP.SYNCS 0x989680 ;  /* 0x009896800000895d */ /* 0x004fea0003900000 */
[----:B------:R-:W2:Y:S02]  /*8ac0*/  @!P0 SYNCS.PHASECHK.TRANS64 P0, [R0+URZ], R3 ;  /* 0x00000003000085a7 */ /* 0x000ea400080010ff */
[----:B--2---:R-:W-:Y:S05]  /*8ad0*/  @!P0 BRA `(.L_x_186) ;  /* 0xfffffffc00f08947 */ /* 0x004fea000383ffff */
[----:B------:R-:W-:Y:S05]  /*8ae0*/  BRA `(.L_x_187) ;  /* 0xffffffbc00507947 */ /* 0x000fea000383ffff */
.L_x_95:
[----:B------:R-:W-:-:S07]  /*8af0*/  MOV R0, UR7 ;  /* 0x0000000700007c02 */ /* 0x000fce0008000f00 */
.L_x_188:
[----:B-1----:R1:W2:Y:S02]  /*8b00*/  SYNCS.PHASECHK.TRANS64.TRYWAIT P0, [R0+URZ], R3 ;  /* 0x00000003000075a7 */ /* 0x0022a400080011ff */
[----:B--2---:R-:W-:Y:S05]  /*8b10*/  @!P0 NANOSLEEP.SYNCS 0x989680 ;  /* 0x009896800000895d */ /* 0x004fea0003900000 */
[----:B------:R-:W2:Y:S02]  /*8b20*/  @!P0 SYNCS.PHASECHK.TRANS64 P0, [R0+URZ], R3 ;  /* 0x00000003000085a7 */ /* 0x000ea400080010ff */
[----:B--2---:R-:W-:Y:S05]  /*8b30*/  @!P0 BRA `(.L_x_188) ;  /* 0xfffffffc00f08947 */ /* 0x004fea000383ffff */
[----:B------:R-:W-:Y:S05]  /*8b40*/  BRA `(.L_x_189) ;  /* 0xffffffbc005c7947 */ /* 0x000fea000383ffff */
.L_x_98:
[----:B------:R-:W-:-:S07]  /*8b50*/  MOV R0, UR6 ;  /* 0x0000000600007c02 */ /* 0x000fce0008000f00 */
.L_x_190:
[----:B-1----:R1:W2:Y:S02]  /*8b60*/  SYNCS.PHASECHK.TRANS64.TRYWAIT P1, [R0+URZ+0x1e0], R2 ;  /* 0x0001e002000075a7 */ /* 0x0022a400080211ff */
[----:B--2---:R-:W-:Y:S05]  /*8b70*/  @!P1 NANOSLEEP.SYNCS 0x989680 ;  /* 0x009896800000995d */ /* 0x004fea0003900000 */
[----:B------:R-:W2:Y:S02]  /*8b80*/  @!P1 SYNCS.PHASECHK.TRANS64 P1, [R0+URZ+0x1e0], R2 ;  /* 0x0001e002000095a7 */ /* 0x000ea400080210ff */
[----:B--2---:R-:W-:Y:S05]  /*8b90*/  @!P1 BRA `(.L_x_190) ;  /* 0xfffffffc00f09947 */ /* 0x004fea000383ffff */
[----:B------:R-:W-:Y:S05]  /*8ba0*/  BRA `(.L_x_191) ;  /* 0xffffffbc00a87947 */ /* 0x000fea000383ffff */
.L_x_103:
[----:B---3--:R3:W4:Y:S02]  /*8bb0*/  SYNCS.PHASECHK.TRANS64.TRYWAIT P0, [R7+URZ+0x160], R0 ;  /* 0x00016000070075a7 */ /* 0x00872400080011ff */
[----:B----4-:R-:W-:Y:S05]  /*8bc0*/  @!P0 NANOSLEEP.SYNCS 0x989680 ;  /* 0x009896800000895d */ /* 0x010fea0003900000 */
[----:B------:R-:W4:Y:S02]  /*8bd0*/  @!P0 SYNCS.PHASECHK.TRANS64 P0, [R7+URZ+0x160], R0 ;  /* 0x00016000070085a7 */ /* 0x000f2400080010ff */
[----:B----4-:R-:W-:Y:S05]  /*8be0*/  @!P0 BRA `(.L_x_103) ;  /* 0xfffffffc00f08947 */ /* 0x010fea000383ffff */
[----:B------:R-:W-:Y:S05]  /*8bf0*/  BRA `(.L_x_192) ;  /* 0xffffffc000c07947 */ /* 0x000fea000383ffff */
.L_x_106:
[----:B-1----:R-:W-:Y:S07]  /*8c00*/  MOV R0, UR19 ;  /* 0x0000001300007c02 */ /* 0x002fee0008000f00 */
.L_x_193:
[----:B-1----:R1:W3:Y:S02]  /*8c10*/  SYNCS.PHASECHK.TRANS64.TRYWAIT P2, [R0+URZ+0x158], R7 ;  /* 0x00015807000075a7 */ /* 0x0022e400080411ff */
[----:B---3--:R-:W-:Y:S05]  /*8c20*/  @!P2 NANOSLEEP.SYNCS 0x989680 ;  /* 0x009896800000a95d */ /* 0x008fea0003900000 */
[----:B------:R-:W3:Y:S02]  /*8c30*/  @!P2 SYNCS.PHASECHK.TRANS64 P2, [R0+URZ+0x158], R7 ;  /* 0x000158070000a5a7 */ /* 0x000ee400080410ff */
[----:B---3--:R-:W-:Y:S05]  /*8c40*/  @!P2 BRA `(.L_x_193) ;  /* 0xfffffffc00f0a947 */ /* 0x008fea000383ffff */
[----:B------:R-:W-:Y:S05]  /*8c50*/  BRA `(.L_x_105) ;  /* 0xffffffc800087947 */ /* 0x000fea000383ffff */
.L_x_109:
[----:B-1----:R-:W-:Y:S07]  /*8c60*/  MOV R0, UR19 ;  /* 0x0000001300007c02 */ /* 0x002fee0008000f00 */
.L_x_194:
[----:B-1----:R1:W3:Y:S02]  /*8c70*/  SYNCS.PHASECHK.TRANS64.TRYWAIT P0, [R0+URZ+0x148], R6 ;  /* 0x00014806000075a7 */ /* 0x0022e400080011ff */
[----:B---3--:R-:W-:Y:S05]  /*8c80*/  @!P0 NANOSLEEP.SYNCS 0x989680 ;  /* 0x009896800000895d */ /* 0x008fea0003900000 */
[----:B------:R-:W3:Y:S02]  /*8c90*/  @!P0 SYNCS.PHASECHK.TRANS64 P0, [R0+URZ+0x148], R6 ;  /* 0x00014806000085a7 */ /* 0x000ee400080010ff */
[----:B---3--:R-:W-:Y:S05]  /*8ca0*/  @!P0 BRA `(.L_x_194) ;  /* 0xfffffffc00f08947 */ /* 0x008fea000383ffff */
[----:B------:R-:W-:Y:S05]  /*8cb0*/  BRA `(.L_x_195) ;  /* 0xffffffc800547947 */ /* 0x000fea000383ffff */
.L_x_112:
[----:B--2---:R2:W4:Y:S02]  /*8cc0*/  SYNCS.PHASECHK.TRANS64.TRYWAIT P0, [R3+URZ+0x160], R0 ;  /* 0x00016000030075a7 */ /* 0x00452400080011ff */
[----:B----4-:R-:W-:Y:S05]  /*8cd0*/  @!P0 NANOSLEEP.SYNCS 0x989680 ;  /* 0x009896800000895d */ /* 0x010fea0003900000 */
[----:B------:R-:W4:Y:S02]  /*8ce0*/  @!P0 SYNCS.PHASECHK.TRANS64 P0, [R3+URZ+0x160], R0 ;  /* 0x00016000030085a7 */ /* 0x000f2400080010ff */
[----:B----4-:R-:W-:Y:S05]  /*8cf0*/  @!P0 BRA `(.L_x_112) ;  /* 0xfffffffc00f08947 */ /* 0x010fea000383ffff */
[----:B------:R-:W-:Y:S05]  /*8d00*/  BRA `(.L_x_196) ;  /* 0xffffffcc00907947 */ /* 0x000fea000383ffff */
.L_x_123:
[----:B-1----:R-:W-:Y:S04]  /*8d10*/  MOV R0, UR57 ;  /* 0x0000003900007c02 */ /* 0x002fe80008000f00 */
[----:B------:R1:W2:Y:S03]  /*8d20*/  SYNCS.PHASECHK.TRANS64.TRYWAIT P1, [R0+URZ+0x140], R3 ;  /* 0x00014003000075a7 */ /* 0x0002a600080211ff */
[----:B--2---:R-:W-:Y:S05]  /*8d30*/  @!P1 NANOSLEEP.SYNCS 0x989680 ;  /* 0x009896800000995d */ /* 0x004fea0003900000 */
[----:B------:R-:W2:Y:S02]  /*8d40*/  @!P1 SYNCS.PHASECHK.TRANS64 P1, [R0+URZ+0x140], R3 ;  /* 0x00014003000095a7 */ /* 0x000ea400080210ff */
[----:B--2---:R-:W-:Y:S05]  /*8d50*/  @!P1 BRA `(.L_x_123) ;  /* 0xfffffffc00ec9947 */ /* 0x004fea000383ffff */
[----:B------:R-:W-:Y:S05]  /*8d60*/  BRA `(.L_x_122) ;  /* 0xffffffd800bc7947 */ /* 0x000fea000383ffff */
.L_x_125:
[----:B------:R1:W1:Y:S02]  /*8d70*/  SYNCS.PHASECHK.TRANS64.TRYWAIT P1, [R143+URZ+0x180], R4 ;  /* 0x000180048f0075a7 */ /* 0x00026400080211ff */
[----:B-1----:R-:W-:Y:S05]  /*8d80*/  @!P1 NANOSLEEP.SYNCS 0x989680 ;  /* 0x009896800000995d */ /* 0x002fea0003900000 */
[----:B------:R-:W1:Y:S02]  /*8d90*/  @!P1 SYNCS.PHASECHK.TRANS64 P1, [R143+URZ+0x180], R4 ;  /* 0x000180048f0095a7 */ /* 0x000e6400080210ff */
[----:B-1----:R-:W-:Y:S05]  /*8da0*/  @!P1 BRA `(.L_x_125) ;  /* 0xfffffffc00f09947 */ /* 0x002fea000383ffff */
[----:B------:R-:W-:Y:S05]  /*8db0*/  BRA `(.L_x_124) ;  /* 0xffffffdc00007947 */ /* 0x000fea000383ffff */
        .weak           $__internal_0_$__cuda_sm10x_tcgen05_guardrail_trap_col_being_dealloced_not_returned_by_alloc
        .type           $__internal_0_$__cuda_sm10x_tcgen05_guardrail_trap_col_being_dealloced_not_returned_by_alloc,@function
        .size           $__internal_0_$__cuda_sm10x_tcgen05_guardrail_trap_col_being_dealloced_not_returned_by_alloc,($__internal_1_$__cuda_sm10x_tcgen05_guardrail_trap_phase_invalid_during_alloc - $__internal_0_$__cuda_sm10x_tcgen05_guardrail_trap_col_being_dealloced_not_returned_by_alloc)
$__internal_0_$__cuda_sm10x_tcgen05_guardrail_trap_col_being_dealloced_not_returned_by_alloc:
[----:B------:R-:W-:Y:S05]  /*8dc0*/  BPT.TRAP 0x1 ;  /* 0x000000040000795c */ /* 0x000fea0000300000 */
[----:B------:R-:W-:-:S04]  /*8dd0*/  HFMA2 R3, -RZ, RZ, 0, 0 ;  /* 0x00000000ff037431 */ /* 0x000fc800000001ff */
[----:B------:R-:W-:Y:S05]  /*8de0*/  RET.REL.NODEC R2 `(_ZN7cutlass13device_kernelINS_4gemm6kernel13GemmUniversalIN4cute5tupleIJiiiiEEENS1_10collective13CollectiveMmaINS1_35MainloopSm100TmaUmmaWarpSpecializedILi20ELi2ELi4ENS5_IJNS4_1CILi2EEENSA_ILi4EEENSA_ILi1EEEEEEEENS5_IJNSA_ILi256EEENSA_ILi64EEESH_EEENS_12float_e5m2_tENS5_IJlSD_lEEESJ_SK_NS4_8TiledMMAINS4_8MMA_AtomIJNS4_10MMA_TraitsINS4_25SM100_MMA_F8F6F4_2x1SM_SSEJSJ_SJ_fSG_SH_NS4_17integral_constantINS4_4UMMA5MajorELSR_0EEESS_NSP_INSQ_7ScaleInELST_0EEESU_EEEEEENS4_6LayoutINS5_IJSD_SD_SD_EEENS5_IJNSA_ILi0EEESZ_SZ_EEEEENS5_IJNS4_10UnderscoreES12_S12_EEEEENS4_28SM100_TMA_2SM_LOAD_MULTICASTENS4_14ComposedLayoutINS4_7SwizzleILi2ELi4ELi3EEENS4_18smem_ptr_flag_bitsILi8EEENSX_INS5_IJNSA_ILi8EEESH_EEENS5_IJSH_SD_EEEEEEEvNS4_8identityENS4_18SM100_TMA_2SM_LOADES1F_vS1G_EENS_8epilogue10collective18CollectiveEpilogueINS1J_23Sm100TmaWarpSpecializedILi1ELi1ELi64ELb0ELb0EEEJNS5_IJNSA_ILi128EEESH_SH_EEENS5_IJNSX_IS1O_SD_EENSX_ISH_SD_EEEEESJ_SK_SJ_SK_NS1J_6fusion15FusionCallbacksIS1N_NS1T_17LinearCombinationISJ_fSJ_fLNS_15FloatRoundStyleE2EEES1P_S1S_JEEENS4_5SM1004TMEM4LOAD26SM100_TMEM_LOAD_32dp32b64xENS4_13SM90_TMA_LOADES1F_NS4_39AutoVectorizingCopyWithAssumedAlignmentILi128EEENS4_14SM90_TMA_STOREES1F_S25_S25_EEEvvEEEEvNT_6ParamsE) ;  /* 0xffffff7002847950 */ /* 0x000fea0003c3ffff */
        .weak           $__internal_1_$__cuda_sm10x_tcgen05_guardrail_trap_phase_invalid_during_alloc
        .type           $__internal_1_$__cuda_sm10x_tcgen05_guardrail_trap_phase_invalid_during_alloc,@function
        .size           $__internal_1_$__cuda_sm10x_tcgen05_guardrail_trap_phase_invalid_during_alloc,($__internal_2_$__cuda_sm10x_tcgen05_guardrail_trap_unallocated_columns_being_dealloced - $__internal_1_$__cuda_sm10x_tcgen05_guardrail_trap_phase_invalid_during_alloc)
$__internal_1_$__cuda_sm10x_tcgen05_guardrail_trap_phase_invalid_during_alloc:
[----:B------:R-:W-:Y:S05]  /*8df0*/  BPT.TRAP 0x1 ;  /* 0x000000040000795c */ /* 0x000fea0000300000 */
[----:B------:R-:W-:-:S04]  /*8e00*/  MOV R5, 0x0 ;  /* 0x0000000000057802 */ /* 0x000fc80000000f00 */
[----:B------:R-:W-:Y:S05]  /*8e10*/  RET.REL.NODEC R4 `(_ZN7cutlass13device_kernelINS_4gemm6kernel13GemmUniversalIN4cute5tupleIJiiiiEEENS1_10collective13CollectiveMmaINS1_35MainloopSm100TmaUmmaWarpSpecializedILi20ELi2ELi4ENS5_IJNS4_1CILi2EEENSA_ILi4EEENSA_ILi1EEEEEEEENS5_IJNSA_ILi256EEENSA_ILi64EEESH_EEENS_12float_e5m2_tENS5_IJlSD_lEEESJ_SK_NS4_8TiledMMAINS4_8MMA_AtomIJNS4_10MMA_TraitsINS4_25SM100_MMA_F8F6F4_2x1SM_SSEJSJ_SJ_fSG_SH_NS4_17integral_constantINS4_4UMMA5MajorELSR_0EEESS_NSP_INSQ_7ScaleInELST_0EEESU_EEEEEENS4_6LayoutINS5_IJSD_SD_SD_EEENS5_IJNSA_ILi0EEESZ_SZ_EEEEENS5_IJNS4_10UnderscoreES12_S12_EEEEENS4_28SM100_TMA_2SM_LOAD_MULTICASTENS4_14ComposedLayoutINS4_7SwizzleILi2ELi4ELi3EEENS4_18smem_ptr_flag_bitsILi8EEENSX_INS5_IJNSA_ILi8EEESH_EEENS5_IJSH_SD_EEEEEEEvNS4_8identityENS4_18SM100_TMA_2SM_LOADES1F_vS1G_EENS_8epilogue10collective18CollectiveEpilogueINS1J_23Sm100TmaWarpSpecializedILi1ELi1ELi64ELb0ELb0EEEJNS5_IJNSA_ILi128EEESH_SH_EEENS5_IJNSX_IS1O_SD_EENSX_ISH_SD_EEEEESJ_SK_SJ_SK_NS1J_6fusion15FusionCallbacksIS1N_NS1T_17LinearCombinationISJ_fSJ_fLNS_15FloatRoundStyleE2EEES1P_S1S_JEEENS4_5SM1004TMEM4LOAD26SM100_TMEM_LOAD_32dp32b64xENS4_13SM90_TMA_LOADES1F_NS4_39AutoVectorizingCopyWithAssumedAlignmentILi128EEENS4_14SM90_TMA_STOREES1F_S25_S25_EEEvvEEEEvNT_6ParamsE) ;  /* 0xffffff7004787950 */ /* 0x000fea0003c3ffff */
        .weak           $__internal_2_$__cuda_sm10x_tcgen05_guardrail_trap_unallocated_columns_being_dealloced
        .type           $__internal_2_$__cuda_sm10x_tcgen05_guardrail_trap_unallocated_columns_being_dealloced,@function
        .size           $__internal_2_$__cuda_sm10x_tcgen05_guardrail_trap_unallocated_columns_being_dealloced,(.L_x_198 - $__internal_2_$__cuda_sm10x_tcgen05_guardrail_trap_unallocated_columns_being_dealloced)
$__internal_2_$__cuda_sm10x_tcgen05_guardrail_trap_unallocated_columns_being_dealloced:
[----:B------:R-:W-:Y:S05]  /*8e20*/  BPT.TRAP 0x1 ;  /* 0x000000040000795c */ /* 0x000fea0000300000 */
[----:B------:R-:W-:-:S04]  /*8e30*/  HFMA2 R3, -RZ, RZ, 0, 0 ;  /* 0x00000000ff037431 */ /* 0x000fc800000001ff */
[----:B------:R-:W-:Y:S05]  /*8e40*/  RET.REL.NODEC R2 `(_ZN7cutlass13device_kernelINS_4gemm6kernel13GemmUniversalIN4cute5tupleIJiiiiEEENS1_10collective13CollectiveMmaINS1_35MainloopSm100TmaUmmaWarpSpecializedILi20ELi2ELi4ENS5_IJNS4_1CILi2EEENSA_ILi4EEENSA_ILi1EEEEEEEENS5_IJNSA_ILi256EEENSA_ILi64EEESH_EEENS_12float_e5m2_tENS5_IJlSD_lEEESJ_SK_NS4_8TiledMMAINS4_8MMA_AtomIJNS4_10MMA_TraitsINS4_25SM100_MMA_F8F6F4_2x1SM_SSEJSJ_SJ_fSG_SH_NS4_17integral_constantINS4_4UMMA5MajorELSR_0EEESS_NSP_INSQ_7ScaleInELST_0EEESU_EEEEEENS4_6LayoutINS5_IJSD_SD_SD_EEENS5_IJNSA_ILi0EEESZ_SZ_EEEEENS5_IJNS4_10UnderscoreES12_S12_EEEEENS4_28SM100_TMA_2SM_LOAD_MULTICASTENS4_14ComposedLayoutINS4_7SwizzleILi2ELi4ELi3EEENS4_18smem_ptr_flag_bitsILi8EEENSX_INS5_IJNSA_ILi8EEESH_EEENS5_IJSH_SD_EEEEEEEvNS4_8identityENS4_18SM100_TMA_2SM_LOADES1F_vS1G_EENS_8epilogue10collective18CollectiveEpilogueINS1J_23Sm100TmaWarpSpecializedILi1ELi1ELi64ELb0ELb0EEEJNS5_IJNSA_ILi128EEESH_SH_EEENS5_IJNSX_IS1O_SD_EENSX_ISH_SD_EEEEESJ_SK_SJ_SK_NS1J_6fusion15FusionCallbacksIS1N_NS1T_17LinearCombinationISJ_fSJ_fLNS_15FloatRoundStyleE2EEES1P_S1S_JEEENS4_5SM1004TMEM4LOAD26SM100_TMEM_LOAD_32dp32b64xENS4_13SM90_TMA_LOADES1F_NS4_39AutoVectorizingCopyWithAssumedAlignmentILi128EEENS4_14SM90_TMA_STOREES1F_S25_S25_EEEvvEEEEvNT_6ParamsE) ;  /* 0xffffff70026c7950 */ /* 0x000fea0003c3ffff */
.L_x_197:
[----:B------:R-:W-:-:S00]  /*8e50*/  BRA `(.L_x_197) ;  /* 0xfffffffc00fc7947 */ /* 0x000fc0000383ffff */
[----:B------:R-:W-:-:S00]  /*8e60*/  NOP ;  /* 0x0000000000007918 */ /* 0x000fc00000000000 */
        /* <DEDUP_REMOVED lines=9> */
.L_x_198:


//--------------------- .nv.global.init           --------------------------
	.section	.nv.global.init,"aw",@progbits
.nv.global.init:
	.type		$str$27,@object
	.size		$str$27,($str$28 - $str$27)
$str$27:
        /*0000*/ 	.byte	0x28, 0x61, 0x64, 0x64, 0x72, 0x65, 0x73, 0x73, 0x20, 0x26, 0x20, 0x6d, 0x61, 0x73, 0x6b, 0x29
        /*0010*/ 	.byte	0x20, 0x3d, 0x3d, 0x20, 0x30, 0x00
	.type		$str$28,@object
	.size		$str$28,($str$26 - $str$28)
$str$28:
        /*0016*/ 	.byte	0x2f, 0x74, 0x6d, 0x70, 0x2f, 0x63, 0x75, 0x74, 0x6c, 0x61, 0x73, 0x73, 0x5f, 0x73, 0x77, 0x65
        /*0026*/ 	.byte	0x65, 0x70, 0x5f, 0x73, 0x72, 0x63, 0x2f, 0x69, 0x6e, 0x63, 0x6c, 0x75, 0x64, 0x65, 0x2f, 0x63
        /*0036*/ 	.byte	0x75, 0x74, 0x65, 0x2f, 0x70, 0x6f, 0x69, 0x6e, 0x74, 0x65, 0x72, 0x5f, 0x66, 0x6c, 0x61, 0x67
        /*0046*/ 	.byte	0x67, 0x65, 0x64, 0x2e, 0x68, 0x70, 0x70, 0x00
	.type		$str$26,@object
	.size		$str$26,($str$25 - $str$26)
$str$26:
        /*004e*/ 	.byte	0x2f, 0x74, 0x6d, 0x70, 0x2f, 0x63, 0x75, 0x74, 0x6c, 0x61, 0x73, 0x73, 0x5f, 0x73, 0x77, 0x65
        /*005e*/ 	.byte	0x65, 0x70, 0x5f, 0x73, 0x72, 0x63, 0x2f, 0x69, 0x6e, 0x63, 0x6c, 0x75, 0x64, 0x65, 0x2f, 0x63
        /*006e*/ 	.byte	0x75, 0x74, 0x65, 0x2f, 0x61, 0x74, 0x6f, 0x6d, 0x2f, 0x63, 0x6f, 0x70, 0x79, 0x5f, 0x74, 0x72
        /*007e*/ 	.byte	0x61, 0x69, 0x74, 0x73, 0x5f, 0x73, 0x6d, 0x31, 0x30, 0x30, 0x2e, 0x68, 0x70, 0x70, 0x00
	.type		$str$25,@object
	.size		$str$25,(__unnamed_1 - $str$25)
$str$25:
        /*008d*/ 	.byte	0x28, 0x28, 0x75, 0x69, 0x6e, 0x74, 0x33, 0x32, 0x5f, 0x74, 0x28, 0x74, 0x68, 0x72, 0x65, 0x61
        /*009d*/ 	.byte	0x64, 0x49, 0x64, 0x78, 0x2e, 0x78, 0x29, 0x20, 0x2f, 0x20, 0x33, 0x32, 0x29, 0x20, 0x25, 0x20
        /*00ad*/ 	.byte	0x34, 0x29, 0x20, 0x3d, 0x3d, 0x20, 0x28, 0x28, 0x28, 0x74, 0x6d, 0x65, 0x6d, 0x5f, 0x61, 0x64
        /*00bd*/ 	.byte	0x64, 0x72, 0x20, 0x3e, 0x3e, 0x20, 0x31, 0x36, 0x29, 0x20, 0x2f, 0x20, 0x33, 0x32, 0x29, 0x20
        /*00cd*/ 	.byte	0x25, 0x20, 0x34, 0x29, 0x00
	.type		__unnamed_1,@object
	.size		__unnamed_1,(__unnamed_2 - __unnamed_1)
__unnamed_1:
        /*00d2*/ 	.byte	0x61, 0x75, 0x74, 0x6f, 0x20, 0x63, 0x75, 0x74, 0x65, 0x3a, 0x3a, 0x61, 0x73, 0x5f, 0x70, 0x6f
        /* <DEDUP_REMOVED lines=24> */
        /*0262*/ 	.byte	0x43, 0x3c, 0x38, 0x31, 0x39, 0x32, 0x3e, 0x3e, 0x3e, 0x3e, 0x5d, 0x00
	.type		__unnamed_2,@object
	.size		__unnamed_2,(.L_2 - __unnamed_2)
__unnamed_2:
        /* <DEDUP_REMOVED lines=42> */
        /*050e*/ 	.byte	0x3e, 0x3e, 0x3e, 0x3e, 0x5d, 0x00
.L_2:


//--------------------- .nv.shared._ZN7cutlass13device_kernelINS_4gemm6kernel13GemmUniversalIN4cute5tupleIJiiiiEEENS1_10collective13CollectiveMmaINS1_35MainloopSm100TmaUmmaWarpSpecializedILi20ELi2ELi4ENS5_IJNS4_1CILi2EEENSA_ILi4EEENSA_ILi1EEEEEEEENS5_IJNSA_ILi256EEENSA_ILi64EEESH_EEENS_12float_e5m2_tENS5_IJlSD_lEEESJ_SK_NS4_8TiledMMAINS4_8MMA_AtomIJNS4_10MMA_TraitsINS4_25SM100_MMA_F8F6F4_2x1SM_SSEJSJ_SJ_fSG_SH_NS4_17integral_constantINS4_4UMMA5MajorELSR_0EEESS_NSP_INSQ_7ScaleInELST_0EEESU_EEEEEENS4_6LayoutINS5_IJSD_SD_SD_EEENS5_IJNSA_ILi0EEESZ_SZ_EEEEENS5_IJNS4_10UnderscoreES12_S12_EEEEENS4_28SM100_TMA_2SM_LOAD_MULTICASTENS4_14ComposedLayoutINS4_7SwizzleILi2ELi4ELi3EEENS4_18smem_ptr_flag_bitsILi8EEENSX_INS5_IJNSA_ILi8EEESH_EEENS5_IJSH_SD_EEEEEEEvNS4_8identityENS4_18SM100_TMA_2SM_LOADES1F_vS1G_EENS_8epilogue10collective18CollectiveEpilogueINS1J_23Sm100TmaWarpSpecializedILi1ELi1ELi64ELb0ELb0EEEJNS5_IJNSA_ILi128EEESH_SH_EEENS5_IJNSX_IS1O_SD_EENSX_ISH_SD_EEEEESJ_SK_SJ_SK_NS1J_6fusion15FusionCallbacksIS1N_NS1T_17LinearCombinationISJ_fSJ_fLNS_15FloatRoundStyleE2EEES1P_S1S_JEEENS4_5SM1004TMEM4LOAD26SM100_TMEM_LOAD_32dp32b64xENS4_13SM90_TMA_LOADES1F_NS4_39AutoVectorizingCopyWithAssumedAlignmentILi128EEENS4_14SM90_TMA_STOREES1F_S25_S25_EEEvvEEEEvNT_6ParamsE --------------------------
	.section	.nv.shared._ZN7cutlass13device_kernelINS_4gemm6kernel13GemmUniversalIN4cute5tupleIJiiiiEEENS1_10collective13CollectiveMmaINS1_35MainloopSm100TmaUmmaWarpSpecializedILi20ELi2ELi4ENS5_IJNS4_1CILi2EEENSA_ILi4EEENSA_ILi1EEEEEEEENS5_IJNSA_ILi256EEENSA_ILi64EEESH_EEENS_12float_e5m2_tENS5_IJlSD_lEEESJ_SK_NS4_8TiledMMAINS4_8MMA_AtomIJNS4_10MMA_TraitsINS4_25SM100_MMA_F8F6F4_2x1SM_SSEJSJ_SJ_fSG_SH_NS4_17integral_constantINS4_4UMMA5MajorELSR_0EEESS_NSP_INSQ_7ScaleInELST_0EEESU_EEEEEENS4_6LayoutINS5_IJSD_SD_SD_EEENS5_IJNSA_ILi0EEESZ_SZ_EEEEENS5_IJNS4_10UnderscoreES12_S12_EEEEENS4_28SM100_TMA_2SM_LOAD_MULTICASTENS4_14ComposedLayoutINS4_7SwizzleILi2ELi4ELi3EEENS4_18smem_ptr_flag_bitsILi8EEENSX_INS5_IJNSA_ILi8EEESH_EEENS5_IJSH_SD_EEEEEEEvNS4_8identityENS4_18SM100_TMA_2SM_LOADES1F_vS1G_EENS_8epilogue10collective18CollectiveEpilogueINS1J_23Sm100TmaWarpSpecializedILi1ELi1ELi64ELb0ELb0EEEJNS5_IJNSA_ILi128EEESH_SH_EEENS5_IJNSX_IS1O_SD_EENSX_ISH_SD_EEEEESJ_SK_SJ_SK_NS1J_6fusion15FusionCallbacksIS1N_NS1T_17LinearCombinationISJ_fSJ_fLNS_15FloatRoundStyleE2EEES1P_S1S_JEEENS4_5SM1004TMEM4LOAD26SM100_TMEM_LOAD_32dp32b64xENS4_13SM90_TMA_LOADES1F_NS4_39AutoVectorizingCopyWithAssumedAlignmentILi128EEENS4_14SM90_TMA_STOREES1F_S25_S25_EEEvvEEEEvNT_6ParamsE,"aw",@nobits
	.sectionflags	@""
	.align	16
	.zero		1024


//--------------------- .nv.shared.reserved.0     --------------------------
	.section	.nv.shared.reserved.0,"aw",@nobits
	.weak		__nv_reservedSMEM_offset_0_alias
	.size		__nv_reservedSMEM_offset_0_alias, 0, 64
	.other		__nv_reservedSMEM_offset_0_alias,@"STO_CUDA_RESERVED_SHARED STV_DEFAULT"
__nv_reservedSMEM_offset_0_alias:
	.zero		0
.nv.shared.reserved.0:
	.zero		64
	.weak		__nv_reservedSMEM_tcgen05_partition
	.type		__nv_reservedSMEM_tcgen05_partition,@object
	.size		__nv_reservedSMEM_tcgen05_partition,(.L_0 - __nv_reservedSMEM_tcgen05_partition)
__nv_reservedSMEM_tcgen05_partition:
	.zero		32
.L_0:


//--------------------- .nv.global                --------------------------
	.section	.nv.global,"aw",@nobits
.nv.global:
	.type		_ZN40_INTERNAL_7e9796c2_4_k_cu_2477c380_279724cute1_E,@object
	.size		_ZN40_INTERNAL_7e9796c2_4_k_cu_2477c380_279724cute1_E,(_ZN40_INTERNAL_7e9796c2_4_k_cu_2477c380_279724cuda3std3__45__cpo6cbeginE - _ZN40_INTERNAL_7e9796c2_4_k_cu_2477c380_279724cute1_E)
_ZN40_INTERNAL_7e9796c2_4_k_cu_2477c380_279724cute1_E:
	.zero		1
	.type		_ZN40_INTERNAL_7e9796c2_4_k_cu_2477c380_279724cuda3std3__45__cpo6cbeginE,@object
	.size		_ZN40_INTERNAL_7e9796c2_4_k_cu_2477c380_279724cuda3std3__45__cpo6cbeginE,(_ZN40_INTERNAL_7e9796c2_4_k_cu_2477c380_279724cuda3std3__48in_placeE - _ZN40_INTERNAL_7e9796c2_4_k_cu_2477c380_279724cuda3std3__45__cpo6cbeginE)
_ZN40_INTERNAL_7e9796c2_4_k_cu_2477c380_279724cuda3std3__45__cpo6cbeginE:
	.zero		1
	.type		_ZN40_INTERNAL_7e9796c2_4_k_cu_2477c380_279724cuda3std3__48in_placeE,@object
	.size		_ZN40_INTERNAL_7e9796c2_4_k_cu_2477c380_279724cuda3std3__48in_placeE,(_ZN40_INTERNAL_7e9796c2_4_k_cu_2477c380_279724cuda3std6ranges3__45__cpo9iter_moveE - _ZN40_INTERNAL_7e9796c2_4_k_cu_2477c380_279724cuda3std3__48in_placeE)
_ZN40_INTERNAL_7e9796c2_4_k_cu_2477c380_279724cuda3std3__48in_placeE:
	.zero		1
	.type		_ZN40_INTERNAL_7e9796c2_4_k_cu_2477c380_279724cuda3std6ranges3__45__cpo9iter_moveE,@object
	.size		_ZN40_INTERNAL_7e9796c2_4_k_cu_2477c380_279724cuda3std6ranges3__45__cpo9iter_moveE,(_ZN40_INTERNAL_7e9796c2_4_k_cu_2477c380_279724cuda3std3__45__cpo5beginE - _ZN40_INTERNAL_7e9796c2_4_k_cu_2477c380_279724cuda3std6ranges3__45__cpo9iter_moveE)
_ZN40_INTERNAL_7e9796c2_4_k_cu_2477c380_279724cuda3std6ranges3__45__cpo9iter_moveE:
	.zero		1
	.type		_ZN40_INTERNAL_7e9796c2_4_k_cu_2477c380_279724cuda3std3__45__cpo5beginE,@object
	.size		_ZN40_INTERNAL_7e9796c2_4_k_cu_2477c380_279724cuda3std3__45__cpo5beginE,(_ZN40_INTERNAL_7e9796c2_4_k_cu_2477c380_279724cuda3std3__442_GLOBAL__N__7e9796c2_4_k_cu_2477c380_279726ignoreE - _ZN40_INTERNAL_7e9796c2_4_k_cu_2477c380_279724cuda3std3__45__cpo5beginE)
_ZN40_INTERNAL_7e9796c2_4_k_cu_2477c380_279724cuda3std3__45__cpo5beginE:
	.zero		1
	.type		_ZN40_INTERNAL_7e9796c2_4_k_cu_2477c380_279724cuda3std3__442_GLOBAL__N__7e9796c2_4_k_cu_2477c380_279726ignoreE,@object
	.size		_ZN40_INTERNAL_7e9796c2_4_k_cu_2477c380_279724cuda3std3__442_GLOBAL__N__7e9796c2_4_k_cu_2477c380_279726ignoreE,(_ZN40_INTERNAL_7e9796c2_4_k_cu_2477c380_279724cute7productE - _ZN40_INTERNAL_7e9796c2_4_k_cu_2477c380_279724cuda3std3__442_GLOBAL__N__7e9796c2_4_k_cu_2477c380_279726ignoreE)
_ZN40_INTERNAL_7e9796c2_4_k_cu_2477c380_279724cuda3std3__442_GLOBAL__N__7e9796c2_4_k_cu_2477c380_279726ignoreE:
	.zero		1
	.type		_ZN40_INTERNAL_7e9796c2_4_k_cu_2477c380_279724cute7productE,@object
	.size		_ZN40_INTERNAL_7e9796c2_4_k_cu_2477c380_279724cute7productE,(_ZN40_INTERNAL_7e9796c2_4_k_cu_2477c380_279724cuda3std3__45__cpo3endE - _ZN40_INTERNAL_7e9796c2_4_k_cu_2477c380_279724cute7productE)
_ZN40_INTERNAL_7e9796c2_4_k_cu_2477c380_279724cute7productE:
	.zero		1
	.type		_ZN40_INTERNAL_7e9796c2_4_k_cu_2477c380_279724cuda3std3__45__cpo3endE,@object
	.size		_ZN40_INTERNAL_7e9796c2_4_k_cu_2477c380_279724cuda3std3__45__cpo3endE,(_ZN40_INTERNAL_7e9796c2_4_k_cu_2477c380_279724cuda3std3__419piecewise_constructE - _ZN40_INTERNAL_7e9796c2_4_k_cu_2477c380_279724cuda3std3__45__cpo3endE)
_ZN40_INTERNAL_7e9796c2_4_k_cu_2477c380_279724cuda3std3__45__cpo3endE:
	.zero		1
	.type		_ZN40_INTERNAL_7e9796c2_4_k_cu_2477c380_279724cuda3std3__419piecewise_constructE,@object
	.size		_ZN40_INTERNAL_7e9796c2_4_k_cu_2477c380_279724cuda3std3__419piecewise_constructE,(_ZN40_INTERNAL_7e9796c2_4_k_cu_2477c380_279724cuda3std3__45__cpo4cendE - _ZN40_INTERNAL_7e9796c2_4_k_cu_2477c380_279724cuda3std3__419piecewise_constructE)
_ZN40_INTERNAL_7e9796c2_4_k_cu_2477c380_279724cuda3std3__419piecewise_constructE:
	.zero		1
	.type		_ZN40_INTERNAL_7e9796c2_4_k_cu_2477c380_279724cuda3std3__45__cpo4cendE,@object
	.size		_ZN40_INTERNAL_7e9796c2_4_k_cu_2477c380_279724cuda3std3__45__cpo4cendE,(_ZN40_INTERNAL_7e9796c2_4_k_cu_2477c380_279724cuda3std6ranges3__45__cpo4swapE - _ZN40_INTERNAL_7e9796c2_4_k_cu_2477c380_279724cuda3std3__45__cpo4cendE)
_ZN40_INTERNAL_7e9796c2_4_k_cu_2477c380_279724cuda3std3__45__cpo4cendE:
	.zero		1
	.type		_ZN40_INTERNAL_7e9796c2_4_k_cu_2477c380_279724cuda3std6ranges3__45__cpo4swapE,@object
	.size		_ZN40_INTERNAL_7e9796c2_4_k_cu_2477c380_279724cuda3std6ranges3__45__cpo4swapE,(.L_10 - _ZN40_INTERNAL_7e9796c2_4_k_cu_2477c380_279724cuda3std6ranges3__45__cpo4swapE)
_ZN40_INTERNAL_7e9796c2_4_k_cu_2477c380_279724cuda3std6ranges3__45__cpo4swapE:
	.zero		1
.L_10:


//--------------------- .nv.constant0._ZN7cutlass13device_kernelINS_4gemm6kernel13GemmUniversalIN4cute5tupleIJiiiiEEENS1_10collective13CollectiveMmaINS1_35MainloopSm100TmaUmmaWarpSpecializedILi20ELi2ELi4ENS5_IJNS4_1CILi2EEENSA_ILi4EEENSA_ILi1EEEEEEEENS5_IJNSA_ILi256EEENSA_ILi64EEESH_EEENS_12float_e5m2_tENS5_IJlSD_lEEESJ_SK_NS4_8TiledMMAINS4_8MMA_AtomIJNS4_10MMA_TraitsINS4_25SM100_MMA_F8F6F4_2x1SM_SSEJSJ_SJ_fSG_SH_NS4_17integral_constantINS4_4UMMA5MajorELSR_0EEESS_NSP_INSQ_7ScaleInELST_0EEESU_EEEEEENS4_6LayoutINS5_IJSD_SD_SD_EEENS5_IJNSA_ILi0EEESZ_SZ_EEEEENS5_IJNS4_10UnderscoreES12_S12_EEEEENS4_28SM100_TMA_2SM_LOAD_MULTICASTENS4_14ComposedLayoutINS4_7SwizzleILi2ELi4ELi3EEENS4_18smem_ptr_flag_bitsILi8EEENSX_INS5_IJNSA_ILi8EEESH_EEENS5_IJSH_SD_EEEEEEEvNS4_8identityENS4_18SM100_TMA_2SM_LOADES1F_vS1G_EENS_8epilogue10collective18CollectiveEpilogueINS1J_23Sm100TmaWarpSpecializedILi1ELi1ELi64ELb0ELb0EEEJNS5_IJNSA_ILi128EEESH_SH_EEENS5_IJNSX_IS1O_SD_EENSX_ISH_SD_EEEEESJ_SK_SJ_SK_NS1J_6fusion15FusionCallbacksIS1N_NS1T_17LinearCombinationISJ_fSJ_fLNS_15FloatRoundStyleE2EEES1P_S1S_JEEENS4_5SM1004TMEM4LOAD26SM100_TMEM_LOAD_32dp32b64xENS4_13SM90_TMA_LOADES1F_NS4_39AutoVectorizingCopyWithAssumedAlignmentILi128EEENS4_14SM90_TMA_STOREES1F_S25_S25_EEEvvEEEEvNT_6ParamsE --------------------------
	.section	.nv.constant0._ZN7cutlass13device_kernelINS_4gemm6kernel13GemmUniversalIN4cute5tupleIJiiiiEEENS1_10collective13CollectiveMmaINS1_35MainloopSm100TmaUmmaWarpSpecializedILi20ELi2ELi4ENS5_IJNS4_1CILi2EEENSA_ILi4EEENSA_ILi1EEEEEEEENS5_IJNSA_ILi256EEENSA_ILi64EEESH_EEENS_12float_e5m2_tENS5_IJlSD_lEEESJ_SK_NS4_8TiledMMAINS4_8MMA_AtomIJNS4_10MMA_TraitsINS4_25SM100_MMA_F8F6F4_2x1SM_SSEJSJ_SJ_fSG_SH_NS4_17integral_constantINS4_4UMMA5MajorELSR_0EEESS_NSP_INSQ_7ScaleInELST_0EEESU_EEEEEENS4_6LayoutINS5_IJSD_SD_SD_EEENS5_IJNSA_ILi0EEESZ_SZ_EEEEENS5_IJNS4_10UnderscoreES12_S12_EEEEENS4_28SM100_TMA_2SM_LOAD_MULTICASTENS4_14ComposedLayoutINS4_7SwizzleILi2ELi4ELi3EEENS4_18smem_ptr_flag_bitsILi8EEENSX_INS5_IJNSA_ILi8EEESH_EEENS5_IJSH_SD_EEEEEEEvNS4_8identityENS4_18SM100_TMA_2SM_LOADES1F_vS1G_EENS_8epilogue10collective18CollectiveEpilogueINS1J_23Sm100TmaWarpSpecializedILi1ELi1ELi64ELb0ELb0EEEJNS5_IJNSA_ILi128EEESH_SH_EEENS5_IJNSX_IS1O_SD_EENSX_ISH_SD_EEEEESJ_SK_SJ_SK_NS1J_6fusion15FusionCallbacksIS1N_NS1T_17LinearCombinationISJ_fSJ_fLNS_15FloatRoundStyleE2EEES1P_S1S_JEEENS4_5SM1004TMEM4LOAD26SM100_TMEM_LOAD_32dp32b64xENS4_13SM90_TMA_LOADES1F_NS4_39AutoVectorizingCopyWithAssumedAlignmentILi128EEENS4_14SM90_TMA_STOREES1F_S25_S25_EEEvvEEEEvNT_6ParamsE,"a",@progbits
	.sectionflags	@""
	.align	4
.nv.constant0._ZN7cutlass13device_kernelINS_4gemm6kernel13GemmUniversalIN4cute5tupleIJiiiiEEENS1_10collective13CollectiveMmaINS1_35MainloopSm100TmaUmmaWarpSpecializedILi20ELi2ELi4ENS5_IJNS4_1CILi2EEENSA_ILi4EEENSA_ILi1EEEEEEEENS5_IJNSA_ILi256EEENSA_ILi64EEESH_EEENS_12float_e5m2_tENS5_IJlSD_lEEESJ_SK_NS4_8TiledMMAINS4_8MMA_AtomIJNS4_10MMA_TraitsINS4_25SM100_MMA_F8F6F4_2x1SM_SSEJSJ_SJ_fSG_SH_NS4_17integral_constantINS4_4UMMA5MajorELSR_0EEESS_NSP_INSQ_7ScaleInELST_0EEESU_EEEEEENS4_6LayoutINS5_IJSD_SD_SD_EEENS5_IJNSA_ILi0EEESZ_SZ_EEEEENS5_IJNS4_10UnderscoreES12_S12_EEEEENS4_28SM100_TMA_2SM_LOAD_MULTICASTENS4_14ComposedLayoutINS4_7SwizzleILi2ELi4ELi3EEENS4_18smem_ptr_flag_bitsILi8EEENSX_INS5_IJNSA_ILi8EEESH_EEENS5_IJSH_SD_EEEEEEEvNS4_8identityENS4_18SM100_TMA_2SM_LOADES1F_vS1G_EENS_8epilogue10collective18CollectiveEpilogueINS1J_23Sm100TmaWarpSpecializedILi1ELi1ELi64ELb0ELb0EEEJNS5_IJNSA_ILi128EEESH_SH_EEENS5_IJNSX_IS1O_SD_EENSX_ISH_SD_EEEEESJ_SK_SJ_SK_NS1J_6fusion15FusionCallbacksIS1N_NS1T_17LinearCombinationISJ_fSJ_fLNS_15FloatRoundStyleE2EEES1P_S1S_JEEENS4_5SM1004TMEM4LOAD26SM100_TMEM_LOAD_32dp32b64xENS4_13SM90_TMA_LOADES1F_NS4_39AutoVectorizingCopyWithAssumedAlignmentILi128EEENS4_14SM90_TMA_STOREES1F_S25_S25_EEEvvEEEEvNT_6ParamsE:
	.zero		2944


//--------------------- SYMBOLS --------------------------

	.type		.nv.reservedSmem.offset0,@object
	.size		.nv.reservedSmem.offset0,0x4
	.type		.nv.reservedSmem.cap,@object
	.size		.nv.reservedSmem.cap,0x4
	.type		__assertfail,@function
